//
// Generated by NVIDIA NVVM Compiler
//
// Compiler Build ID: CL-36424714
// Cuda compilation tools, release 13.0, V13.0.88
// Based on NVVM 20.0.0
//

.version 9.0
.target sm_100
.address_size 64

	// .globl	_Z10PDH_kernelP7double3P10hist_entryiii
// _ZZ10PDH_kernelP7double3P10hist_entryiiiE4tile has been demoted
.extern .shared .align 16 .b8 sharedMemory[];

.visible .entry _Z10PDH_kernelP7double3P10hist_entryiii(
	.param .u64 .ptr .align 1 _Z10PDH_kernelP7double3P10hist_entryiii_param_0,
	.param .u64 .ptr .align 1 _Z10PDH_kernelP7double3P10hist_entryiii_param_1,
	.param .u32 _Z10PDH_kernelP7double3P10hist_entryiii_param_2,
	.param .u32 _Z10PDH_kernelP7double3P10hist_entryiii_param_3,
	.param .u32 _Z10PDH_kernelP7double3P10hist_entryiii_param_4
)
{
	.reg .pred 	%p<36>;
	.reg .b32 	%r<146>;
	.reg .b64 	%rd<55>;
	.reg .b64 	%fd<170>;
	// demoted variable
	.shared .align 8 .b8 _ZZ10PDH_kernelP7double3P10hist_entryiiiE4tile[6144];
	ld.param.u64 	%rd15, [_Z10PDH_kernelP7double3P10hist_entryiii_param_0];
	ld.param.u64 	%rd14, [_Z10PDH_kernelP7double3P10hist_entryiii_param_1];
	ld.param.u32 	%r44, [_Z10PDH_kernelP7double3P10hist_entryiii_param_2];
	ld.param.u32 	%r45, [_Z10PDH_kernelP7double3P10hist_entryiii_param_3];
	ld.param.u32 	%r46, [_Z10PDH_kernelP7double3P10hist_entryiii_param_4];
	cvta.to.global.u64 	%rd1, %rd15;
	mov.u32 	%r145, %tid.x;
	setp.ge.u32 	%p1, %r145, %r46;
	@%p1 bra 	$L__BB0_3;
	mov.u32 	%r2, %ntid.x;
	mov.u32 	%r48, sharedMemory;
	mov.u32 	%r134, %r145;
$L__BB0_2:
	shl.b32 	%r47, %r134, 3;
	add.s32 	%r49, %r48, %r47;
	mov.b64 	%rd16, 0;
	st.shared.u64 	[%r49], %rd16;
	add.s32 	%r134, %r134, %r2;
	setp.lt.u32 	%p2, %r134, %r46;
	@%p2 bra 	$L__BB0_2;
$L__BB0_3:
	mov.u32 	%r5, %ntid.x;
	mov.u32 	%r6, %ctaid.x;
	mul.lo.s32 	%r7, %r5, %r6;
	add.s32 	%r140, %r7, %r145;
	cvt.u64.u32 	%rd2, %r140;
	cvt.s64.s32 	%rd3, %r44;
	setp.ge.u64 	%p3, %rd2, %rd3;
	mov.f64 	%fd167, 0d0000000000000000;
	mov.f64 	%fd168, %fd167;
	mov.f64 	%fd169, %fd167;
	@%p3 bra 	$L__BB0_5;
	mad.lo.s64 	%rd17, %rd2, 24, %rd1;
	ld.global.f64 	%fd169, [%rd17];
	ld.global.f64 	%fd168, [%rd17+8];
	ld.global.f64 	%fd167, [%rd17+16];
$L__BB0_5:
	add.s32 	%r9, %r6, 1;
	mov.u32 	%r10, %nctaid.x;
	setp.ge.u32 	%p4, %r9, %r10;
	mov.u32 	%r50, _ZZ10PDH_kernelP7double3P10hist_entryiiiE4tile;
	mad.lo.s32 	%r11, %r145, 24, %r50;
	@%p4 bra 	$L__BB0_31;
	cvt.u64.u32 	%rd53, %r9;
	cvt.rn.f64.s32 	%fd7, %r45;
	and.b32  	%r12, %r5, 2044;
	cvt.u64.u32 	%rd5, %r10;
	cvt.u64.u32 	%rd18, %r5;
	cvt.u64.u32 	%rd19, %r145;
$L__BB0_7:
	mul.lo.s64 	%rd7, %rd53, %rd18;
	add.s64 	%rd8, %rd7, %rd19;
	setp.ge.u64 	%p5, %rd8, %rd3;
	@%p5 bra 	$L__BB0_9;
	mad.lo.s64 	%rd20, %rd8, 24, %rd1;
	ld.global.f64 	%fd10, [%rd20];
	ld.global.f64 	%fd11, [%rd20+8];
	ld.global.f64 	%fd12, [%rd20+16];
	st.shared.f64 	[%r11], %fd10;
	st.shared.f64 	[%r11+8], %fd11;
	st.shared.f64 	[%r11+16], %fd12;
$L__BB0_9:
	setp.lt.u32 	%p6, %r5, 4;
	bar.sync 	0;
	mov.b32 	%r138, 0;
	@%p6 bra 	$L__BB0_20;
	mov.u32 	%r53, _ZZ10PDH_kernelP7double3P10hist_entryiiiE4tile;
	add.s32 	%r135, %r53, 48;
	and.b32  	%r54, %r5, -4;
	neg.s32 	%r136, %r54;
	mov.u64 	%rd54, %rd7;
$L__BB0_11:
	.pragma "nounroll";
	setp.ge.u64 	%p7, %rd54, %rd3;
	@%p7 bra 	$L__BB0_13;
	ld.shared.f64 	%fd13, [%r135+-48];
	ld.shared.f64 	%fd14, [%r135+-40];
	ld.shared.f64 	%fd15, [%r135+-32];
	sub.f64 	%fd16, %fd169, %fd13;
	sub.f64 	%fd17, %fd168, %fd14;
	sub.f64 	%fd18, %fd167, %fd15;
	mul.f64 	%fd19, %fd17, %fd17;
	fma.rn.f64 	%fd20, %fd16, %fd16, %fd19;
	fma.rn.f64 	%fd21, %fd18, %fd18, %fd20;
	sqrt.rn.f64 	%fd22, %fd21;
	div.rn.f64 	%fd23, %fd22, %fd7;
	cvt.rzi.s32.f64 	%r55, %fd23;
	shl.b32 	%r56, %r55, 3;
	mov.u32 	%r57, sharedMemory;
	add.s32 	%r58, %r57, %r56;
	atom.shared.add.u64 	%rd21, [%r58], 1;
$L__BB0_13:
	add.s64 	%rd22, %rd54, 1;
	setp.ge.u64 	%p8, %rd22, %rd3;
	@%p8 bra 	$L__BB0_15;
	ld.shared.f64 	%fd24, [%r135+-24];
	ld.shared.f64 	%fd25, [%r135+-16];
	ld.shared.f64 	%fd26, [%r135+-8];
	sub.f64 	%fd27, %fd169, %fd24;
	sub.f64 	%fd28, %fd168, %fd25;
	sub.f64 	%fd29, %fd167, %fd26;
	mul.f64 	%fd30, %fd28, %fd28;
	fma.rn.f64 	%fd31, %fd27, %fd27, %fd30;
	fma.rn.f64 	%fd32, %fd29, %fd29, %fd31;
	sqrt.rn.f64 	%fd33, %fd32;
	div.rn.f64 	%fd34, %fd33, %fd7;
	cvt.rzi.s32.f64 	%r59, %fd34;
	shl.b32 	%r60, %r59, 3;
	mov.u32 	%r61, sharedMemory;
	add.s32 	%r62, %r61, %r60;
	atom.shared.add.u64 	%rd23, [%r62], 1;
$L__BB0_15:
	add.s64 	%rd24, %rd54, 2;
	setp.ge.u64 	%p9, %rd24, %rd3;
	@%p9 bra 	$L__BB0_17;
	ld.shared.f64 	%fd35, [%r135];
	ld.shared.f64 	%fd36, [%r135+8];
	ld.shared.f64 	%fd37, [%r135+16];
	sub.f64 	%fd38, %fd169, %fd35;
	sub.f64 	%fd39, %fd168, %fd36;
	sub.f64 	%fd40, %fd167, %fd37;
	mul.f64 	%fd41, %fd39, %fd39;
	fma.rn.f64 	%fd42, %fd38, %fd38, %fd41;
	fma.rn.f64 	%fd43, %fd40, %fd40, %fd42;
	sqrt.rn.f64 	%fd44, %fd43;
	div.rn.f64 	%fd45, %fd44, %fd7;
	cvt.rzi.s32.f64 	%r63, %fd45;
	shl.b32 	%r64, %r63, 3;
	mov.u32 	%r65, sharedMemory;
	add.s32 	%r66, %r65, %r64;
	atom.shared.add.u64 	%rd25, [%r66], 1;
$L__BB0_17:
	add.s64 	%rd26, %rd54, 3;
	setp.ge.u64 	%p10, %rd26, %rd3;
	@%p10 bra 	$L__BB0_19;
	ld.shared.f64 	%fd46, [%r135+24];
	ld.shared.f64 	%fd47, [%r135+32];
	ld.shared.f64 	%fd48, [%r135+40];
	sub.f64 	%fd49, %fd169, %fd46;
	sub.f64 	%fd50, %fd168, %fd47;
	sub.f64 	%fd51, %fd167, %fd48;
	mul.f64 	%fd52, %fd50, %fd50;
	fma.rn.f64 	%fd53, %fd49, %fd49, %fd52;
	fma.rn.f64 	%fd54, %fd51, %fd51, %fd53;
	sqrt.rn.f64 	%fd55, %fd54;
	div.rn.f64 	%fd56, %fd55, %fd7;
	cvt.rzi.s32.f64 	%r67, %fd56;
	shl.b32 	%r68, %r67, 3;
	mov.u32 	%r69, sharedMemory;
	add.s32 	%r70, %r69, %r68;
	atom.shared.add.u64 	%rd27, [%r70], 1;
$L__BB0_19:
	add.s32 	%r136, %r136, 4;
	add.s64 	%rd54, %rd54, 4;
	add.s32 	%r135, %r135, 96;
	setp.ne.s32 	%p11, %r136, 0;
	mov.u32 	%r138, %r12;
	@%p11 bra 	$L__BB0_11;
$L__BB0_20:
	and.b32  	%r71, %r5, 3;
	setp.eq.s32 	%p12, %r71, 0;
	@%p12 bra 	$L__BB0_30;
	setp.eq.s32 	%p13, %r71, 1;
	@%p13 bra 	$L__BB0_27;
	cvt.u64.u32 	%rd28, %r138;
	add.s64 	%rd11, %rd7, %rd28;
	setp.ge.u64 	%p14, %rd11, %rd3;
	mov.u32 	%r72, _ZZ10PDH_kernelP7double3P10hist_entryiiiE4tile;
	mad.lo.s32 	%r19, %r138, 24, %r72;
	@%p14 bra 	$L__BB0_24;
	ld.shared.f64 	%fd57, [%r19];
	ld.shared.f64 	%fd58, [%r19+8];
	ld.shared.f64 	%fd59, [%r19+16];
	sub.f64 	%fd60, %fd169, %fd57;
	sub.f64 	%fd61, %fd168, %fd58;
	sub.f64 	%fd62, %fd167, %fd59;
	mul.f64 	%fd63, %fd61, %fd61;
	fma.rn.f64 	%fd64, %fd60, %fd60, %fd63;
	fma.rn.f64 	%fd65, %fd62, %fd62, %fd64;
	sqrt.rn.f64 	%fd66, %fd65;
	div.rn.f64 	%fd67, %fd66, %fd7;
	cvt.rzi.s32.f64 	%r73, %fd67;
	shl.b32 	%r74, %r73, 3;
	mov.u32 	%r75, sharedMemory;
	add.s32 	%r76, %r75, %r74;
	atom.shared.add.u64 	%rd29, [%r76], 1;
$L__BB0_24:
	add.s64 	%rd30, %rd11, 1;
	setp.ge.u64 	%p15, %rd30, %rd3;
	@%p15 bra 	$L__BB0_26;
	ld.shared.f64 	%fd68, [%r19+24];
	ld.shared.f64 	%fd69, [%r19+32];
	ld.shared.f64 	%fd70, [%r19+40];
	sub.f64 	%fd71, %fd169, %fd68;
	sub.f64 	%fd72, %fd168, %fd69;
	sub.f64 	%fd73, %fd167, %fd70;
	mul.f64 	%fd74, %fd72, %fd72;
	fma.rn.f64 	%fd75, %fd71, %fd71, %fd74;
	fma.rn.f64 	%fd76, %fd73, %fd73, %fd75;
	sqrt.rn.f64 	%fd77, %fd76;
	div.rn.f64 	%fd78, %fd77, %fd7;
	cvt.rzi.s32.f64 	%r77, %fd78;
	shl.b32 	%r78, %r77, 3;
	mov.u32 	%r79, sharedMemory;
	add.s32 	%r80, %r79, %r78;
	atom.shared.add.u64 	%rd31, [%r80], 1;
$L__BB0_26:
	add.s32 	%r138, %r138, 2;
$L__BB0_27:
	and.b32  	%r81, %r5, 1;
	setp.eq.b32 	%p16, %r81, 1;
	not.pred 	%p17, %p16;
	@%p17 bra 	$L__BB0_30;
	cvt.u64.u32 	%rd32, %r138;
	add.s64 	%rd33, %rd7, %rd32;
	setp.ge.u64 	%p18, %rd33, %rd3;
	@%p18 bra 	$L__BB0_30;
	mov.u32 	%r82, _ZZ10PDH_kernelP7double3P10hist_entryiiiE4tile;
	mad.lo.s32 	%r83, %r138, 24, %r82;
	ld.shared.f64 	%fd79, [%r83];
	ld.shared.f64 	%fd80, [%r83+8];
	ld.shared.f64 	%fd81, [%r83+16];
	sub.f64 	%fd82, %fd169, %fd79;
	sub.f64 	%fd83, %fd168, %fd80;
	sub.f64 	%fd84, %fd167, %fd81;
	mul.f64 	%fd85, %fd83, %fd83;
	fma.rn.f64 	%fd86, %fd82, %fd82, %fd85;
	fma.rn.f64 	%fd87, %fd84, %fd84, %fd86;
	sqrt.rn.f64 	%fd88, %fd87;
	div.rn.f64 	%fd89, %fd88, %fd7;
	cvt.rzi.s32.f64 	%r84, %fd89;
	shl.b32 	%r85, %r84, 3;
	mov.u32 	%r86, sharedMemory;
	add.s32 	%r87, %r86, %r85;
	atom.shared.add.u64 	%rd34, [%r87], 1;
$L__BB0_30:
	bar.sync 	0;
	add.s64 	%rd53, %rd53, 1;
	setp.lt.u64 	%p19, %rd53, %rd5;
	@%p19 bra 	$L__BB0_7;
$L__BB0_31:
	st.shared.f64 	[%r11], %fd169;
	st.shared.f64 	[%r11+8], %fd168;
	st.shared.f64 	[%r11+16], %fd167;
	bar.sync 	0;
	add.s32 	%r144, %r145, 1;
	setp.ge.u32 	%p20, %r144, %r5;
	@%p20 bra 	$L__BB0_54;
	cvt.rn.f64.s32 	%fd8, %r45;
	not.b32 	%r88, %r145;
	add.s32 	%r23, %r5, %r88;
	sub.s32 	%r89, %r5, %r145;
	add.s32 	%r90, %r89, -2;
	and.b32  	%r24, %r23, 3;
	setp.lt.u32 	%p21, %r90, 3;
	@%p21 bra 	$L__BB0_44;
	add.s32 	%r142, %r145, 2;
	and.b32  	%r91, %r23, -4;
	neg.s32 	%r141, %r91;
	mov.u32 	%r92, _ZZ10PDH_kernelP7double3P10hist_entryiiiE4tile;
	mad.lo.s32 	%r93, %r145, 24, %r92;
	add.s32 	%r139, %r93, 56;
$L__BB0_34:
	.pragma "nounroll";
	add.s32 	%r94, %r140, 1;
	cvt.u64.u32 	%rd35, %r94;
	setp.ge.u64 	%p22, %rd35, %rd3;
	@%p22 bra 	$L__BB0_36;
	ld.shared.f64 	%fd90, [%r139+-32];
	ld.shared.f64 	%fd91, [%r139+-24];
	ld.shared.f64 	%fd92, [%r139+-16];
	sub.f64 	%fd93, %fd169, %fd90;
	sub.f64 	%fd94, %fd168, %fd91;
	sub.f64 	%fd95, %fd167, %fd92;
	mul.f64 	%fd96, %fd94, %fd94;
	fma.rn.f64 	%fd97, %fd93, %fd93, %fd96;
	fma.rn.f64 	%fd98, %fd95, %fd95, %fd97;
	sqrt.rn.f64 	%fd99, %fd98;
	div.rn.f64 	%fd100, %fd99, %fd8;
	cvt.rzi.s32.f64 	%r95, %fd100;
	shl.b32 	%r96, %r95, 3;
	mov.u32 	%r97, sharedMemory;
	add.s32 	%r98, %r97, %r96;
	atom.shared.add.u64 	%rd36, [%r98], 1;
$L__BB0_36:
	add.s32 	%r99, %r140, 2;
	cvt.u64.u32 	%rd37, %r99;
	setp.ge.u64 	%p23, %rd37, %rd3;
	@%p23 bra 	$L__BB0_38;
	ld.shared.f64 	%fd101, [%r139+-8];
	ld.shared.f64 	%fd102, [%r139];
	ld.shared.f64 	%fd103, [%r139+8];
	sub.f64 	%fd104, %fd169, %fd101;
	sub.f64 	%fd105, %fd168, %fd102;
	sub.f64 	%fd106, %fd167, %fd103;
	mul.f64 	%fd107, %fd105, %fd105;
	fma.rn.f64 	%fd108, %fd104, %fd104, %fd107;
	fma.rn.f64 	%fd109, %fd106, %fd106, %fd108;
	sqrt.rn.f64 	%fd110, %fd109;
	div.rn.f64 	%fd111, %fd110, %fd8;
	cvt.rzi.s32.f64 	%r100, %fd111;
	shl.b32 	%r101, %r100, 3;
	mov.u32 	%r102, sharedMemory;
	add.s32 	%r103, %r102, %r101;
	atom.shared.add.u64 	%rd38, [%r103], 1;
$L__BB0_38:
	add.s32 	%r104, %r140, 3;
	cvt.u64.u32 	%rd39, %r104;
	setp.ge.u64 	%p24, %rd39, %rd3;
	@%p24 bra 	$L__BB0_40;
	ld.shared.f64 	%fd112, [%r139+16];
	ld.shared.f64 	%fd113, [%r139+24];
	ld.shared.f64 	%fd114, [%r139+32];
	sub.f64 	%fd115, %fd169, %fd112;
	sub.f64 	%fd116, %fd168, %fd113;
	sub.f64 	%fd117, %fd167, %fd114;
	mul.f64 	%fd118, %fd116, %fd116;
	fma.rn.f64 	%fd119, %fd115, %fd115, %fd118;
	fma.rn.f64 	%fd120, %fd117, %fd117, %fd119;
	sqrt.rn.f64 	%fd121, %fd120;
	div.rn.f64 	%fd122, %fd121, %fd8;
	cvt.rzi.s32.f64 	%r105, %fd122;
	shl.b32 	%r106, %r105, 3;
	mov.u32 	%r107, sharedMemory;
	add.s32 	%r108, %r107, %r106;
	atom.shared.add.u64 	%rd40, [%r108], 1;
$L__BB0_40:
	add.s32 	%r140, %r140, 4;
	cvt.u64.u32 	%rd41, %r140;
	setp.ge.u64 	%p25, %rd41, %rd3;
	@%p25 bra 	$L__BB0_42;
	ld.shared.f64 	%fd123, [%r139+40];
	ld.shared.f64 	%fd124, [%r139+48];
	ld.shared.f64 	%fd125, [%r139+56];
	sub.f64 	%fd126, %fd169, %fd123;
	sub.f64 	%fd127, %fd168, %fd124;
	sub.f64 	%fd128, %fd167, %fd125;
	mul.f64 	%fd129, %fd127, %fd127;
	fma.rn.f64 	%fd130, %fd126, %fd126, %fd129;
	fma.rn.f64 	%fd131, %fd128, %fd128, %fd130;
	sqrt.rn.f64 	%fd132, %fd131;
	div.rn.f64 	%fd133, %fd132, %fd8;
	cvt.rzi.s32.f64 	%r109, %fd133;
	shl.b32 	%r110, %r109, 3;
	mov.u32 	%r111, sharedMemory;
	add.s32 	%r112, %r111, %r110;
	atom.shared.add.u64 	%rd42, [%r112], 1;
$L__BB0_42:
	add.s32 	%r142, %r142, 4;
	add.s32 	%r141, %r141, 4;
	add.s32 	%r139, %r139, 96;
	setp.ne.s32 	%p26, %r141, 0;
	@%p26 bra 	$L__BB0_34;
	add.s32 	%r144, %r142, -1;
$L__BB0_44:
	setp.eq.s32 	%p27, %r24, 0;
	@%p27 bra 	$L__BB0_54;
	setp.eq.s32 	%p28, %r24, 1;
	@%p28 bra 	$L__BB0_51;
	add.s32 	%r38, %r144, %r7;
	cvt.u64.u32 	%rd43, %r38;
	setp.ge.u64 	%p29, %rd43, %rd3;
	mov.u32 	%r113, _ZZ10PDH_kernelP7double3P10hist_entryiiiE4tile;
	mad.lo.s32 	%r39, %r144, 24, %r113;
	@%p29 bra 	$L__BB0_48;
	ld.shared.f64 	%fd134, [%r39];
	ld.shared.f64 	%fd135, [%r39+8];
	ld.shared.f64 	%fd136, [%r39+16];
	sub.f64 	%fd137, %fd169, %fd134;
	sub.f64 	%fd138, %fd168, %fd135;
	sub.f64 	%fd139, %fd167, %fd136;
	mul.f64 	%fd140, %fd138, %fd138;
	fma.rn.f64 	%fd141, %fd137, %fd137, %fd140;
	fma.rn.f64 	%fd142, %fd139, %fd139, %fd141;
	sqrt.rn.f64 	%fd143, %fd142;
	div.rn.f64 	%fd144, %fd143, %fd8;
	cvt.rzi.s32.f64 	%r114, %fd144;
	shl.b32 	%r115, %r114, 3;
	mov.u32 	%r116, sharedMemory;
	add.s32 	%r117, %r116, %r115;
	atom.shared.add.u64 	%rd44, [%r117], 1;
$L__BB0_48:
	add.s32 	%r118, %r38, 1;
	cvt.u64.u32 	%rd45, %r118;
	setp.ge.u64 	%p30, %rd45, %rd3;
	@%p30 bra 	$L__BB0_50;
	ld.shared.f64 	%fd145, [%r39+24];
	ld.shared.f64 	%fd146, [%r39+32];
	ld.shared.f64 	%fd147, [%r39+40];
	sub.f64 	%fd148, %fd169, %fd145;
	sub.f64 	%fd149, %fd168, %fd146;
	sub.f64 	%fd150, %fd167, %fd147;
	mul.f64 	%fd151, %fd149, %fd149;
	fma.rn.f64 	%fd152, %fd148, %fd148, %fd151;
	fma.rn.f64 	%fd153, %fd150, %fd150, %fd152;
	sqrt.rn.f64 	%fd154, %fd153;
	div.rn.f64 	%fd155, %fd154, %fd8;
	cvt.rzi.s32.f64 	%r119, %fd155;
	shl.b32 	%r120, %r119, 3;
	mov.u32 	%r121, sharedMemory;
	add.s32 	%r122, %r121, %r120;
	atom.shared.add.u64 	%rd46, [%r122], 1;
$L__BB0_50:
	add.s32 	%r144, %r144, 2;
$L__BB0_51:
	and.b32  	%r123, %r23, 1;
	setp.eq.b32 	%p31, %r123, 1;
	not.pred 	%p32, %p31;
	@%p32 bra 	$L__BB0_54;
	add.s32 	%r124, %r144, %r7;
	cvt.u64.u32 	%rd47, %r124;
	setp.ge.u64 	%p33, %rd47, %rd3;
	@%p33 bra 	$L__BB0_54;
	mov.u32 	%r125, _ZZ10PDH_kernelP7double3P10hist_entryiiiE4tile;
	mad.lo.s32 	%r126, %r144, 24, %r125;
	ld.shared.f64 	%fd156, [%r126];
	ld.shared.f64 	%fd157, [%r126+8];
	ld.shared.f64 	%fd158, [%r126+16];
	sub.f64 	%fd159, %fd169, %fd156;
	sub.f64 	%fd160, %fd168, %fd157;
	sub.f64 	%fd161, %fd167, %fd158;
	mul.f64 	%fd162, %fd160, %fd160;
	fma.rn.f64 	%fd163, %fd159, %fd159, %fd162;
	fma.rn.f64 	%fd164, %fd161, %fd161, %fd163;
	sqrt.rn.f64 	%fd165, %fd164;
	div.rn.f64 	%fd166, %fd165, %fd8;
	cvt.rzi.s32.f64 	%r127, %fd166;
	shl.b32 	%r128, %r127, 3;
	mov.u32 	%r129, sharedMemory;
	add.s32 	%r130, %r129, %r128;
	atom.shared.add.u64 	%rd48, [%r130], 1;
$L__BB0_54:
	bar.sync 	0;
	setp.ge.s32 	%p34, %r145, %r46;
	@%p34 bra 	$L__BB0_57;
	cvta.to.global.u64 	%rd13, %rd14;
	mov.u32 	%r132, sharedMemory;
$L__BB0_56:
	mul.wide.s32 	%rd49, %r145, 8;
	add.s64 	%rd50, %rd13, %rd49;
	shl.b32 	%r131, %r145, 3;
	add.s32 	%r133, %r132, %r131;
	ld.shared.u64 	%rd51, [%r133];
	atom.global.add.u64 	%rd52, [%rd50], %rd51;
	add.s32 	%r145, %r145, %r5;
	setp.lt.s32 	%p35, %r145, %r46;
	@%p35 bra 	$L__BB0_56;
$L__BB0_57:
	ret;

}


// ===== COMPILED SASS (sm_100) =====

	.target	sm_100

	.elftype	@"ET_EXEC"


//--------------------- .note.nv.tkinfo           --------------------------
	.section	.note.nv.tkinfo,"",@"SHT_NOTE"
	.sectionflags	@"SHF_NOTE_NV_TKINFO"
	.tkinfo
        /*0018*/ 	.word	0x00000002
        /*0030*/ 	.string	""
        /*0030*/ 	.string	"ptxas"
        /*0030*/ 	.string	"Cuda compilation tools, release 13.0, V13.0.88"
        /*0030*/ 	.string	"Build cuda_13.0.r13.0/compiler.36424714_0"
        /*0030*/ 	.string	"-arch sm_100 -m 64 "



//--------------------- .note.nv.cuinfo           --------------------------
	.section	.note.nv.cuinfo,"",@"SHT_NOTE"
	.sectionflags	@"SHF_NOTE_NV_CUINFO"
        /*0018*/ 	.short	0x0002
        /*001a*/ 	.short	0x0064
        /*001c*/ 	.short	0x0082
	.zero		2


//--------------------- .nv.info                  --------------------------
	.section	.nv.info,"",@"SHT_CUDA_INFO"
	.align	4


	//----- nvinfo : EIATTR_REGCOUNT
	.align		4
        /*0000*/ 	.byte	0x04, 0x2f
        /*0002*/ 	.short	(.L_1 - .L_0)
	.align		4
.L_0:
        /*0004*/ 	.word	index@(_Z10PDH_kernelP7double3P10hist_entryiii)
        /*0008*/ 	.word	0x00000025


	//----- nvinfo : EIATTR_FRAME_SIZE
	.align		4
.L_1:
        /*000c*/ 	.byte	0x04, 0x11
        /*000e*/ 	.short	(.L_3 - .L_2)
	.align		4
.L_2:
        /*0010*/ 	.word	index@($__internal_1_$__cuda_sm20_dsqrt_rn_f64_mediumpath_v1)
        /*0014*/ 	.word	0x00000000


	//----- nvinfo : EIATTR_FRAME_SIZE
	.align		4
.L_3:
        /*0018*/ 	.byte	0x04, 0x11
        /*001a*/ 	.short	(.L_5 - .L_4)
	.align		4
.L_4:
        /*001c*/ 	.word	index@($__internal_0_$__cuda_sm20_div_rn_f64_full)
        /*0020*/ 	.word	0x00000000


	//----- nvinfo : EIATTR_FRAME_SIZE
	.align		4
.L_5:
        /*0024*/ 	.byte	0x04, 0x11
        /*0026*/ 	.short	(.L_7 - .L_6)
	.align		4
.L_6:
        /*0028*/ 	.word	index@(_Z10PDH_kernelP7double3P10hist_entryiii)
        /*002c*/ 	.word	0x00000000


	//----- nvinfo : EIATTR_MIN_STACK_SIZE
	.align		4
.L_7:
        /*0030*/ 	.byte	0x04, 0x12
        /*0032*/ 	.short	(.L_9 - .L_8)
	.align		4
.L_8:
        /*0034*/ 	.word	index@(_Z10PDH_kernelP7double3P10hist_entryiii)
        /*0038*/ 	.word	0x00000000
.L_9:


//--------------------- .nv.compat                --------------------------
	.section	.nv.compat,"",@"SHT_CUDA_COMPAT_INFO"
	.align	4
        /*0000*/ 	.byte	0x02, 0x09, 0x00, 0x00, 0x02, 0x02, 0x01, 0x00, 0x02, 0x05, 0x05, 0x00, 0x03, 0x07, 0x01, 0x01
        /*0010*/ 	.byte	0x02, 0x03, 0x00, 0x00, 0x02, 0x06, 0x01, 0x00, 0x04, 0x0b, 0x08, 0x00, 0x01, 0x00, 0x00, 0x00
        /*0020*/ 	.byte	0x00, 0x00, 0x00, 0x00


//--------------------- .nv.info._Z10PDH_kernelP7double3P10hist_entryiii --------------------------
	.section	.nv.info._Z10PDH_kernelP7double3P10hist_entryiii,"",@"SHT_CUDA_INFO"
	.sectionflags	@""
	.align	4


	//----- nvinfo : EIATTR_CUDA_API_VERSION
	.align		4
        /*0000*/ 	.byte	0x04, 0x37
        /*0002*/ 	.short	(.L_11 - .L_10)
.L_10:
        /*0004*/ 	.word	0x00000082


	//----- nvinfo : EIATTR_KPARAM_INFO
	.align		4
.L_11:
        /*0008*/ 	.byte	0x04, 0x17
        /*000a*/ 	.short	(.L_13 - .L_12)
.L_12:
        /*000c*/ 	.word	0x00000000
        /*0010*/ 	.short	0x0004
        /*0012*/ 	.short	0x0018
        /*0014*/ 	.byte	0x00, 0xf0, 0x11, 0x00


	//----- nvinfo : EIATTR_KPARAM_INFO
	.align		4
.L_13:
        /*0018*/ 	.byte	0x04, 0x17
        /*001a*/ 	.short	(.L_15 - .L_14)
.L_14:
        /*001c*/ 	.word	0x00000000
        /*0020*/ 	.short	0x0003
        /*0022*/ 	.short	0x0014
        /*0024*/ 	.byte	0x00, 0xf0, 0x11, 0x00


	//----- nvinfo : EIATTR_KPARAM_INFO
	.align		4
.L_15:
        /*0028*/ 	.byte	0x04, 0x17
        /*002a*/ 	.short	(.L_17 - .L_16)
.L_16:
        /*002c*/ 	.word	0x00000000
        /*0030*/ 	.short	0x0002
        /*0032*/ 	.short	0x0010
        /*0034*/ 	.byte	0x00, 0xf0, 0x11, 0x00


	//----- nvinfo : EIATTR_KPARAM_INFO
	.align		4
.L_17:
        /*0038*/ 	.byte	0x04, 0x17
        /*003a*/ 	.short	(.L_19 - .L_18)
.L_18:
        /*003c*/ 	.word	0x00000000
        /*0040*/ 	.short	0x0001
        /*0042*/ 	.short	0x0008
        /*0044*/ 	.byte	0x00, 0xf5, 0x21, 0x00


	//----- nvinfo : EIATTR_KPARAM_INFO
	.align		4
.L_19:
        /*0048*/ 	.byte	0x04, 0x17
        /*004a*/ 	.short	(.L_21 - .L_20)
.L_20:
        /*004c*/ 	.word	0x00000000
        /*0050*/ 	.short	0x0000
        /*0052*/ 	.short	0x0000
        /*0054*/ 	.byte	0x00, 0xf5, 0x21, 0x00


	//----- nvinfo : EIATTR_SPARSE_MMA_MASK
	.align		4
.L_21:
        /*0058*/ 	.byte	0x03, 0x50
        /*005a*/ 	.short	0x0000


	//----- nvinfo : EIATTR_MAXREG_COUNT
	.align		4
        /*005c*/ 	.byte	0x03, 0x1b
        /*005e*/ 	.short	0x00ff


	//----- nvinfo : EIATTR_NUM_BARRIERS
	.align		4
        /*0060*/ 	.byte	0x02, 0x4c
        /*0062*/ 	.byte	0x01
	.zero		1


	//----- nvinfo : EIATTR_MERCURY_ISA_VERSION
	.align		4
        /*0064*/ 	.byte	0x03, 0x5f
        /*0066*/ 	.short	0x0101


	//----- nvinfo : EIATTR_VRC_CTA_INIT_COUNT
	.align		4
        /*0068*/ 	.byte	0x02, 0x4a
	.zero		1
	.zero		1


	//----- nvinfo : EIATTR_EXIT_INSTR_OFFSETS
	.align		4
        /*006c*/ 	.byte	0x04, 0x1c
        /*006e*/ 	.short	(.L_23 - .L_22)


	//   ....[0]....
.L_22:
        /*0070*/ 	.word	0x00004860


	//   ....[1]....
        /*0074*/ 	.word	0x00004930


	//----- nvinfo : EIATTR_CRS_STACK_SIZE
	.align		4
.L_23:
        /*0078*/ 	.byte	0x04, 0x1e
        /*007a*/ 	.short	(.L_25 - .L_24)
.L_24:
        /*007c*/ 	.word	0x00000000


	//----- nvinfo : EIATTR_CBANK_PARAM_SIZE
	.align		4
.L_25:
        /*0080*/ 	.byte	0x03, 0x19
        /*0082*/ 	.short	0x001c


	//----- nvinfo : EIATTR_PARAM_CBANK
	.align		4
        /*0084*/ 	.byte	0x04, 0x0a
        /*0086*/ 	.short	(.L_27 - .L_26)
	.align		4
.L_26:
        /*0088*/ 	.word	index@(.nv.constant0._Z10PDH_kernelP7double3P10hist_entryiii)
        /*008c*/ 	.short	0x0380
        /*008e*/ 	.short	0x001c


	//----- nvinfo : EIATTR_SW_WAR
	.align		4
.L_27:
        /*0090*/ 	.byte	0x04, 0x36
        /*0092*/ 	.short	(.L_29 - .L_28)
.L_28:
        /*0094*/ 	.word	0x00000008
.L_29:


//--------------------- .nv.callgraph             --------------------------
	.section	.nv.callgraph,"",@"SHT_CUDA_CALLGRAPH"
	.align	4
	.sectionentsize	8
	.align		4
        /*0000*/ 	.word	0x00000000
	.align		4
        /*0004*/ 	.word	0xffffffff
	.align		4
        /*0008*/ 	.word	0x00000000
	.align		4
        /*000c*/ 	.word	0xfffffffe
	.align		4
        /*0010*/ 	.word	0x00000000
	.align		4
        /*0014*/ 	.word	0xfffffffd
	.align		4
        /*0018*/ 	.word	0x00000000
	.align		4
        /*001c*/ 	.word	0xfffffffc


//--------------------- .text._Z10PDH_kernelP7double3P10hist_entryiii --------------------------
	.section	.text._Z10PDH_kernelP7double3P10hist_entryiii,"ax",@progbits
	.align	128
        .global         _Z10PDH_kernelP7double3P10hist_entryiii
        .type           _Z10PDH_kernelP7double3P10hist_entryiii,@function
        .size           _Z10PDH_kernelP7double3P10hist_entryiii,(.L_x_116 - _Z10PDH_kernelP7double3P10hist_entryiii)
        .other          _Z10PDH_kernelP7double3P10hist_entryiii,@"STO_CUDA_ENTRY STV_DEFAULT"
_Z10PDH_kernelP7double3P10hist_entryiii:
.text._Z10PDH_kernelP7double3P10hist_entryiii:
[----:B------:R-:W-:Y:S01]  /*0000*/  LDC R1, c[0x0][0x37c] ;  /* 0x0000df00ff017b82 */ /* 0x000fe20000000800 */
[----:B------:R-:W0:Y:S01]  /*0010*/  S2R R7, SR_TID.X ;  /* 0x0000000000077919 */ /* 0x000e220000002100 */
[----:B------:R-:W0:Y:S01]  /*0020*/  LDCU UR4, c[0x0][0x398] ;  /* 0x00007300ff0477ac */ /* 0x000e220008000800 */
[----:B------:R-:W-:Y:S01]  /*0030*/  BSSY.RECONVERGENT B0, `(.L_x_0) ;  /* 0x000000e000007945 */ /* 0x000fe20003800200 */
[----:B0-----:R-:W-:-:S13]  /*0040*/  ISETP.GE.U32.AND P0, PT, R7, UR4, PT ;  /* 0x0000000407007c0c */ /* 0x001fda000bf06070 */
[----:B------:R-:W-:Y:S05]  /*0050*/  @P0 BRA `(.L_x_1) ;  /* 0x00000000002c0947 */ /* 0x000fea0003800000 */
[----:B------:R-:W0:Y:S01]  /*0060*/  S2R R5, SR_CgaCtaId ;  /* 0x0000000000057919 */ /* 0x000e220000008800 */
[----:B------:R-:W1:Y:S01]  /*0070*/  LDC R4, c[0x0][0x360] ;  /* 0x0000d800ff047b82 */ /* 0x000e620000000800 */
[----:B------:R-:W-:Y:S01]  /*0080*/  MOV R0, 0x400 ;  /* 0x0000040000007802 */ /* 0x000fe20000000f00 */
[----:B------:R-:W-:-:S04]  /*0090*/  IMAD.MOV.U32 R3, RZ, RZ, R7 ;  /* 0x000000ffff037224 */ /* 0x000fc800078e0007 */
[----:B------:R-:W-:-:S05]  /*00a0*/  VIADD R0, R0, 0x1800 ;  /* 0x0000180000007836 */ /* 0x000fca0000000000 */
[----:B0-----:R-:W-:-:S07]  /*00b0*/  LEA R0, R5, R0, 0x18 ;  /* 0x0000000005007211 */ /* 0x001fce00078ec0ff */
.L_x_2:
[----:B------:R-:W-:Y:S02]  /*00c0*/  IMAD R2, R3, 0x8, R0 ;  /* 0x0000000803027824 */ /* 0x000fe400078e0200 */
[----:B-1----:R-:W-:-:S03]  /*00d0*/  IMAD.IADD R3, R4, 0x1, R3 ;  /* 0x0000000104037824 */ /* 0x002fc600078e0203 */
[----:B------:R0:W-:Y:S02]  /*00e0*/  STS.64 [R2], RZ ;  /* 0x000000ff02007388 */ /* 0x0001e40000000a00 */
[----:B------:R-:W-:-:S13]  /*00f0*/  ISETP.GE.U32.AND P0, PT, R3, UR4, PT ;  /* 0x0000000403007c0c */ /* 0x000fda000bf06070 */
[----:B0-----:R-:W-:Y:S05]  /*0100*/  @!P0 BRA `(.L_x_2) ;  /* 0xfffffffc00ec8947 */ /* 0x001fea000383ffff */
.L_x_1:
[----:B------:R-:W-:Y:S05]  /*0110*/  BSYNC.RECONVERGENT B0 ;  /* 0x0000000000007941 */ /* 0x000fea0003800200 */
.L_x_0:
[----:B------:R-:W0:Y:S01]  /*0120*/  S2UR UR9, SR_CTAID.X ;  /* 0x00000000000979c3 */ /* 0x000e220000002500 */
[----:B------:R-:W0:Y:S01]  /*0130*/  LDCU UR18, c[0x0][0x360] ;  /* 0x00006c00ff1277ac */ /* 0x000e220008000800 */
[----:B------:R-:W-:Y:S02]  /*0140*/  CS2R R8, SRZ ;  /* 0x0000000000087805 */ /* 0x000fe4000001ff00 */
[----:B------:R-:W-:Y:S02]  /*0150*/  CS2R R10, SRZ ;  /* 0x00000000000a7805 */ /* 0x000fe4000001ff00 */
[----:B------:R-:W-:Y:S01]  /*0160*/  CS2R R16, SRZ ;  /* 0x0000000000107805 */ /* 0x000fe2000001ff00 */
[----:B------:R-:W1:Y:S01]  /*0170*/  LDCU UR4, c[0x0][0x390] ;  /* 0x00007200ff0477ac */ /* 0x000e620008000800 */
[----:B------:R-:W2:Y:S01]  /*0180*/  LDCU.64 UR16, c[0x0][0x358] ;  /* 0x00006b00ff1077ac */ /* 0x000ea20008000a00 */
[----:B-1----:R-:W-:Y:S02]  /*0190*/  USHF.R.S32.HI UR20, URZ, 0x1f, UR4 ;  /* 0x0000001fff147899 */ /* 0x002fe40008011404 */
[----:B0-----:R-:W-:-:S06]  /*01a0*/  UIMAD UR19, UR18, UR9, URZ ;  /* 0x00000009121372a4 */ /* 0x001fcc000f8e02ff */
[----:B------:R-:W-:-:S05]  /*01b0*/  VIADD R6, R7, UR19 ;  /* 0x0000001307067c36 */ /* 0x000fca0008000000 */
[----:B------:R-:W-:-:S04]  /*01c0*/  ISETP.GE.U32.AND P0, PT, R6, UR4, PT ;  /* 0x0000000406007c0c */ /* 0x000fc8000bf06070 */
[----:B------:R-:W-:-:S13]  /*01d0*/  ISETP.GE.U32.AND.EX P0, PT, RZ, UR20, PT, P0 ;  /* 0x00000014ff007c0c */ /* 0x000fda000bf06100 */
[----:B------:R-:W0:Y:S01]  /*01e0*/  @!P0 LDC.64 R4, c[0x0][0x380] ;  /* 0x0000e000ff048b82 */ /* 0x000e220000000a00 */
[----:B------:R-:W-:Y:S01]  /*01f0*/  @!P0 MOV R3, RZ ;  /* 0x000000ff00038202 */ /* 0x000fe20000000f00 */
[----:B0-----:R-:W-:-:S04]  /*0200*/  @!P0 IMAD.WIDE.U32 R4, R6, 0x18, R4 ;  /* 0x0000001806048825 */ /* 0x001fc800078e0004 */
[----:B------:R-:W-:-:S05]  /*0210*/  @!P0 IMAD.IADD R5, R5, 0x1, R3 ;  /* 0x0000000105058824 */ /* 0x000fca00078e0203 */
[----:B--2---:R0:W5:Y:S04]  /*0220*/  @!P0 LDG.E.64 R8, desc[UR16][R4.64] ;  /* 0x0000001004088981 */ /* 0x004168000c1e1b00 */
[----:B------:R0:W5:Y:S04]  /*0230*/  @!P0 LDG.E.64 R10, desc[UR16][R4.64+0x8] ;  /* 0x00000810040a8981 */ /* 0x000168000c1e1b00 */
[----:B------:R0:W5:Y:S01]  /*0240*/  @!P0 LDG.E.64 R16, desc[UR16][R4.64+0x10] ;  /* 0x0000101004108981 */ /* 0x000162000c1e1b00 */
[----:B------:R-:W1:Y:S01]  /*0250*/  LDCU UR21, c[0x0][0x370] ;  /* 0x00006e00ff1577ac */ /* 0x000e620008000800 */
[----:B------:R-:W-:Y:S01]  /*0260*/  MOV R0, 0x400 ;  /* 0x0000040000007802 */ /* 0x000fe20000000f00 */
[----:B------:R-:W2:Y:S01]  /*0270*/  S2R R3, SR_CgaCtaId ;  /* 0x0000000000037919 */ /* 0x000ea20000008800 */
[----:B------:R-:W-:-:S04]  /*0280*/  UIADD3 UR9, UPT, UPT, UR9, 0x1, URZ ;  /* 0x0000000109097890 */ /* 0x000fc8000fffe0ff */
[----:B-1----:R-:W-:Y:S01]  /*0290*/  UISETP.GE.U32.AND UP0, UPT, UR9, UR21, UPT ;  /* 0x000000150900728c */ /* 0x002fe2000bf06070 */
[----:B--2---:R-:W-:-:S05]  /*02a0*/  LEA R0, R3, R0, 0x18 ;  /* 0x0000000003007211 */ /* 0x004fca00078ec0ff */
[----:B------:R-:W-:-:S03]  /*02b0*/  IMAD R3, R7, 0x18, R0 ;  /* 0x0000001807037824 */ /* 0x000fc600078e0200 */
[----:B0-----:R-:W-:Y:S05]  /*02c0*/  BRA.U UP0, `(.L_x_3) ;  /* 0x0000002100b47547 */ /* 0x001fea000b800000 */
[----:B------:R-:W0:Y:S01]  /*02d0*/  LDCU UR4, c[0x0][0x394] ;  /* 0x00007280ff0477ac */ /* 0x000e220008000800 */
[----:B------:R-:W-:Y:S01]  /*02e0*/  ULOP3.LUT UR8, UR18, 0x7fc, URZ, 0xc0, !UPT ;  /* 0x000007fc12087892 */ /* 0x000fe2000f8ec0ff */
[----:B0-----:R-:W0:Y:S01]  /*02f0*/  I2F.F64 R4, UR4 ;  /* 0x0000000400047d12 */ /* 0x001e220008201c00 */
[----:B------:R-:W-:-:S10]  /*0300*/  UMOV UR4, URZ ;  /* 0x000000ff00047c82 */ /* 0x000fd40008000000 */
.L_x_49:
[----:B-1----:R-:W1:Y:S01]  /*0310*/  LDCU UR10, c[0x0][0x390] ;  /* 0x00007200ff0a77ac */ /* 0x002e620008000800 */
[----:B------:R-:W-:Y:S02]  /*0320*/  UIMAD.WIDE.U32 UR6, UR9, UR18, URZ ;  /* 0x00000012090672a5 */ /* 0x000fe4000f8e00ff */
[----:B------:R-:W-:-:S04]  /*0330*/  UIMAD UR5, UR4, UR18, URZ ;  /* 0x00000012040572a4 */ /* 0x000fc8000f8e02ff */
[----:B------:R-:W-:Y:S01]  /*0340*/  UIADD3 UR13, UPT, UPT, UR7, UR5, URZ ;  /* 0x00000005070d7290 */ /* 0x000fe2000fffe0ff */
[----:B------:R-:W-:-:S05]  /*0350*/  IADD3 R19, P1, PT, R7, UR6, RZ ;  /* 0x0000000607137c10 */ /* 0x000fca000ff3e0ff */
[----:B------:R-:W-:Y:S01]  /*0360*/  IMAD.X R15, RZ, RZ, UR13, P1 ;  /* 0x0000000dff0f7e24 */ /* 0x000fe200088e06ff */
[----:B-1----:R-:W-:-:S04]  /*0370*/  ISETP.GE.U32.AND P0, PT, R19, UR10, PT ;  /* 0x0000000a13007c0c */ /* 0x002fc8000bf06070 */
[----:B------:R-:W-:-:S13]  /*0380*/  ISETP.GE.U32.AND.EX P0, PT, R15, UR20, PT, P0 ;  /* 0x000000140f007c0c */ /* 0x000fda000bf06100 */
[----:B------:R-:W1:Y:S01]  /*0390*/  @!P0 LDC.64 R12, c[0x0][0x380] ;  /* 0x0000e000ff0c8b82 */ /* 0x000e620000000a00 */
[----:B------:R-:W-:Y:S02]  /*03a0*/  @!P0 IMAD R15, R15, 0x18, RZ ;  /* 0x000000180f0f8824 */ /* 0x000fe400078e02ff */
[----:B-1----:R-:W-:-:S04]  /*03b0*/  @!P0 IMAD.WIDE.U32 R12, R19, 0x18, R12 ;  /* 0x00000018130c8825 */ /* 0x002fc800078e000c */
[----:B------:R-:W-:-:S05]  /*03c0*/  @!P0 IMAD.IADD R13, R13, 0x1, R15 ;  /* 0x000000010d0d8824 */ /* 0x000fca00078e020f */
[----:B------:R-:W2:Y:S04]  /*03d0*/  @!P0 LDG.E.64 R14, desc[UR16][R12.64] ;  /* 0x000000100c0e8981 */ /* 0x000ea8000c1e1b00 */
[----:B------:R-:W3:Y:S04]  /*03e0*/  @!P0 LDG.E.64 R18, desc[UR16][R12.64+0x8] ;  /* 0x000008100c128981 */ /* 0x000ee8000c1e1b00 */
[----:B------:R-:W4:Y:S01]  /*03f0*/  @!P0 LDG.E.64 R20, desc[UR16][R12.64+0x10] ;  /* 0x000010100c148981 */ /* 0x000f22000c1e1b00 */
[----:B------:R-:W-:Y:S02]  /*0400*/  UISETP.GE.U32.AND UP1, UPT, UR18, 0x4, UPT ;  /* 0x000000041200788c */ /* 0x000fe4000bf26070 */
[----:B------:R-:W-:Y:S01]  /*0410*/  UIADD3 UR9, UP0, UPT, UR9, 0x1, URZ ;  /* 0x0000000109097890 */ /* 0x000fe2000ff1e0ff */
[----:B------:R-:W-:-:S03]  /*0420*/  UMOV UR5, URZ ;  /* 0x000000ff00057c82 */ /* 0x000fc60008000000 */
[----:B------:R-:W-:Y:S02]  /*0430*/  UIADD3.X UR4, UPT, UPT, URZ, UR4, URZ, UP0, !UPT ;  /* 0x00000004ff047290 */ /* 0x000fe400087fe4ff */
[----:B------:R-:W-:-:S04]  /*0440*/  UISETP.GE.U32.AND UP0, UPT, UR9, UR21, UPT ;  /* 0x000000150900728c */ /* 0x000fc8000bf06070 */
[----:B------:R-:W-:Y:S01]  /*0450*/  UISETP.GE.U32.AND.EX UP0, UPT, UR4, URZ, UPT, UP0 ;  /* 0x000000ff0400728c */ /* 0x000fe2000bf06100 */
[----:B--2---:R1:W-:Y:S04]  /*0460*/  @!P0 STS.64 [R3], R14 ;  /* 0x0000000e03008388 */ /* 0x0043e80000000a00 */
[----:B---3--:R1:W-:Y:S04]  /*0470*/  @!P0 STS.64 [R3+0x8], R18 ;  /* 0x0000081203008388 */ /* 0x0083e80000000a00 */
[----:B----4-:R1:W-:Y:S01]  /*0480*/  @!P0 STS.64 [R3+0x10], R20 ;  /* 0x0000101403008388 */ /* 0x0103e20000000a00 */
[----:B------:R-:W-:Y:S06]  /*0490*/  BAR.SYNC.DEFER_BLOCKING 0x0 ;  /* 0x0000000000007b1d */ /* 0x000fec0000010000 */
[----:B------:R-:W-:Y:S05]  /*04a0*/  BRA.U !UP1, `(.L_x_4) ;  /* 0x0000001109a47547 */ /* 0x000fea000b800000 */
[----:B------:R-:W2:Y:S01]  /*04b0*/  S2UR UR11, SR_CgaCtaId ;  /* 0x00000000000b79c3 */ /* 0x000ea20000008800 */
[----:B------:R-:W-:Y:S01]  /*04c0*/  UMOV UR10, 0x400 ;  /* 0x00000400000a7882 */ /* 0x000fe20000000000 */
[----:B------:R-:W-:Y:S01]  /*04d0*/  ULOP3.LUT UR5, UR18, 0xfffffffc, URZ, 0xc0, !UPT ;  /* 0xfffffffc12057892 */ /* 0x000fe2000f8ec0ff */
[----:B------:R-:W-:Y:S01]  /*04e0*/  UMOV UR12, UR13 ;  /* 0x0000000d000c7c82 */ /* 0x000fe20008000000 */
[----:B--2---:R-:W-:Y:S02]  /*04f0*/  ULEA UR11, UR11, UR10, 0x18 ;  /* 0x0000000a0b0b7291 */ /* 0x004fe4000f8ec0ff */
[----:B------:R-:W-:Y:S02]  /*0500*/  UIADD3 UR10, UPT, UPT, -UR5, URZ, URZ ;  /* 0x000000ff050a7290 */ /* 0x000fe4000fffe1ff */
[----:B------:R-:W-:-:S03]  /*0510*/  UIADD3 UR5, UPT, UPT, UR11, 0x30, URZ ;  /* 0x000000300b057890 */ /* 0x000fc6000fffe0ff */
[----:B------:R-:W-:-:S09]  /*0520*/  UMOV UR11, UR6 ;  /* 0x00000006000b7c82 */ /* 0x000fd20008000000 */
.L_x_29:
[----:B------:R-:W2:Y:S01]  /*0530*/  LDCU UR14, c[0x0][0x390] ;  /* 0x00007200ff0e77ac */ /* 0x000ea20008000800 */
[----:B------:R-:W-:-:S04]  /*0540*/  UIADD3 UR10, UPT, UPT, UR10, 0x4, URZ ;  /* 0x000000040a0a7890 */ /* 0x000fc8000fffe0ff */
[----:B------:R-:W-:Y:S02]  /*0550*/  UISETP.NE.AND UP2, UPT, UR10, URZ, UPT ;  /* 0x000000ff0a00728c */ /* 0x000fe4000bf45270 */
[----:B--2---:R-:W-:-:S04]  /*0560*/  UISETP.GE.U32.AND UP1, UPT, UR11, UR14, UPT ;  /* 0x0000000e0b00728c */ /* 0x004fc8000bf26070 */
[----:B------:R-:W-:-:S09]  /*0570*/  UISETP.GE.U32.AND.EX UP1, UPT, UR12, UR20, UPT, UP1 ;  /* 0x000000140c00728c */ /* 0x000fd2000bf26110 */
[----:B------:R-:W-:Y:S05]  /*0580*/  BRA.U UP1, `(.L_x_5) ;  /* 0x0000000501047547 */ /* 0x000fea000b800000 */
[----:B-1----:R-:W1:Y:S01]  /*0590*/  LDS.128 R12, [UR5+-0x30] ;  /* 0xffffd005ff0c7984 */ /* 0x002e620008000c00 */
[----:B------:R-:W-:Y:S03]  /*05a0*/  BSSY.RECONVERGENT B1, `(.L_x_6) ;  /* 0x000001e000017945 */ /* 0x000fe60003800200 */
[----:B------:R-:W2:Y:S01]  /*05b0*/  LDS.64 R18, [UR5+-0x20] ;  /* 0xffffe005ff127984 */ /* 0x000ea20008000a00 */
[----:B-1---5:R-:W-:Y:S02]  /*05c0*/  DADD R14, R10, -R14 ;  /* 0x000000000a0e7229 */ /* 0x022fe4000000080e */
[----:B------:R-:W-:Y:S02]  /*05d0*/  DADD R12, -R12, R8 ;  /* 0x000000000c0c7229 */ /* 0x000fe40000000108 */
[----:B--2---:R-:W-:-:S04]  /*05e0*/  DADD R18, -R18, R16 ;  /* 0x0000000012127229 */ /* 0x004fc80000000110 */
[----:B------:R-:W-:-:S08]  /*05f0*/  DMUL R14, R14, R14 ;  /* 0x0000000e0e0e7228 */ /* 0x000fd00000000000 */
[----:B------:R-:W-:-:S08]  /*0600*/  DFMA R14, R12, R12, R14 ;  /* 0x0000000c0c0e722b */ /* 0x000fd0000000000e */
[----:B------:R-:W-:Y:S01]  /*0610*/  DFMA R26, R18, R18, R14 ;  /* 0x00000012121a722b */ /* 0x000fe2000000000e */
[----:B------:R-:W-:Y:S01]  /*0620*/  IMAD.MOV.U32 R14, RZ, RZ, 0x0 ;  /* 0x00000000ff0e7424 */ /* 0x000fe200078e00ff */
[----:B------:R-:W-:-:S04]  /*0630*/  MOV R15, 0x3fd80000 ;  /* 0x3fd80000000f7802 */ /* 0x000fc80000000f00 */
[----:B------:R-:W1:Y:S04]  /*0640*/  MUFU.RSQ64H R23, R27 ;  /* 0x0000001b00177308 */ /* 0x000e680000001c00 */
[----:B------:R-:W-:-:S05]  /*0650*/  VIADD R22, R27, 0xfcb00000 ;  /* 0xfcb000001b167836 */ /* 0x000fca0000000000 */
[----:B------:R-:W-:Y:S01]  /*0660*/  ISETP.GE.U32.AND P0, PT, R22, 0x7ca00000, PT ;  /* 0x7ca000001600780c */ /* 0x000fe20003f06070 */
[----:B-1----:R-:W-:-:S08]  /*0670*/  DMUL R12, R22, R22 ;  /* 0x00000016160c7228 */ /* 0x002fd00000000000 */
[----:B------:R-:W-:-:S08]  /*0680*/  DFMA R12, R26, -R12, 1 ;  /* 0x3ff000001a0c742b */ /* 0x000fd0000000080c */
[----:B------:R-:W-:Y:S02]  /*0690*/  DFMA R14, R12, R14, 0.5 ;  /* 0x3fe000000c0e742b */ /* 0x000fe4000000000e */
[----:B------:R-:W-:-:S08]  /*06a0*/  DMUL R12, R22, R12 ;  /* 0x0000000c160c7228 */ /* 0x000fd00000000000 */
[----:B------:R-:W-:-:S08]  /*06b0*/  DFMA R18, R14, R12, R22 ;  /* 0x0000000c0e12722b */ /* 0x000fd00000000016 */
[----:B------:R-:W-:Y:S02]  /*06c0*/  DMUL R14, R26, R18 ;  /* 0x000000121a0e7228 */ /* 0x000fe40000000000 */
[----:B------:R-:W-:Y:S02]  /*06d0*/  VIADD R13, R19, 0xfff00000 ;  /* 0xfff00000130d7836 */ /* 0x000fe40000000000 */
[----:B------:R-:W-:-:S04]  /*06e0*/  IMAD.MOV.U32 R12, RZ, RZ, R18 ;  /* 0x000000ffff0c7224 */ /* 0x000fc800078e0012 */
[----:B------:R-:W-:-:S08]  /*06f0*/  DFMA R20, R14, -R14, R26 ;  /* 0x8000000e0e14722b */ /* 0x000fd0000000001a */
[----:B------:R-:W-:Y:S01]  /*0700*/  DFMA R24, R20, R12, R14 ;  /* 0x0000000c1418722b */ /* 0x000fe2000000000e */
[----:B------:R-:W-:Y:S10]  /*0710*/  @!P0 BRA `(.L_x_7) ;  /* 0x0000000000188947 */ /* 0x000ff40003800000 */
[----:B------:R-:W-:Y:S01]  /*0720*/  IMAD.MOV.U32 R12, RZ, RZ, R18 ;  /* 0x000000ffff0c7224 */ /* 0x000fe200078e0012 */
[----:B------:R-:W-:Y:S01]  /*0730*/  MOV R24, 0x760 ;  /* 0x0000076000187802 */ /* 0x000fe20000000f00 */
[----:B------:R-:W-:-:S07]  /*0740*/  IMAD.MOV.U32 R23, RZ, RZ, R27 ;  /* 0x000000ffff177224 */ /* 0x000fce00078e001b */
[----:B0-----:R-:W-:Y:S05]  /*0750*/  CALL.REL.NOINC `($__internal_1_$__cuda_sm20_dsqrt_rn_f64_mediumpath_v1) ;  /* 0x0000004400f07944 */ /* 0x001fea0003c00000 */
[----:B------:R-:W-:Y:S01]  /*0760*/  IMAD.MOV.U32 R24, RZ, RZ, R12 ;  /* 0x000000ffff187224 */ /* 0x000fe200078e000c */
[----:B------:R-:W-:-:S07]  /*0770*/  MOV R25, R13 ;  /* 0x0000000d00197202 */ /* 0x000fce0000000f00 */
.L_x_7:
[----:B------:R-:W-:Y:S05]  /*0780*/  BSYNC.RECONVERGENT B1 ;  /* 0x0000000000017941 */ /* 0x000fea0003800200 */
.L_x_6:
[----:B0-----:R-:W0:Y:S01]  /*0790*/  MUFU.RCP64H R13, R5 ;  /* 0x00000005000d7308 */ /* 0x001e220000001800 */
[----:B------:R-:W-:Y:S01]  /*07a0*/  IMAD.MOV.U32 R12, RZ, RZ, 0x1 ;  /* 0x00000001ff0c7424 */ /* 0x000fe200078e00ff */
[----:B------:R-:W-:Y:S01]  /*07b0*/  FSETP.GEU.AND P1, PT, |R25|, 6.5827683646048100446e-37, PT ;  /* 0x036000001900780b */ /* 0x000fe20003f2e200 */
[----:B------:R-:W-:Y:S04]  /*07c0*/  BSSY.RECONVERGENT B1, `(.L_x_8) ;  /* 0x0000010000017945 */ /* 0x000fe80003800200 */
[----:B0-----:R-:W-:-:S08]  /*07d0*/  DFMA R14, -R4, R12, 1 ;  /* 0x3ff00000040e742b */ /* 0x001fd0000000010c */
[----:B------:R-:W-:-:S08]  /*07e0*/  DFMA R14, R14, R14, R14 ;  /* 0x0000000e0e0e722b */ /* 0x000fd0000000000e */
[----:B------:R-:W-:-:S08]  /*07f0*/  DFMA R14, R12, R14, R12 ;  /* 0x0000000e0c0e722b */ /* 0x000fd0000000000c */
[----:B------:R-:W-:-:S08]  /*0800*/  DFMA R12, -R4, R14, 1 ;  /* 0x3ff00000040c742b */ /* 0x000fd0000000010e */
[----:B------:R-:W-:-:S08]  /*0810*/  DFMA R12, R14, R12, R14 ;  /* 0x0000000c0e0c722b */ /* 0x000fd0000000000e */
[----:B------:R-:W-:-:S08]  /*0820*/  DMUL R14, R12, R24 ;  /* 0x000000180c0e7228 */ /* 0x000fd00000000000 */
[----:B------:R-:W-:-:S08]  /*0830*/  DFMA R18, -R4, R14, R24 ;  /* 0x0000000e0412722b */ /* 0x000fd00000000118 */
[----:B------:R-:W-:-:S10]  /*0840*/  DFMA R12, R12, R18, R14 ;  /* 0x000000120c0c722b */ /* 0x000fd4000000000e */
[----:B------:R-:W-:-:S05]  /*0850*/  FFMA R0, RZ, R5, R13 ;  /* 0x00000005ff007223 */ /* 0x000fca000000000d */
[----:B------:R-:W-:-:S13]  /*0860*/  FSETP.GT.AND P0, PT, |R0|, 1.469367938527859385e-39, PT ;  /* 0x001000000000780b */ /* 0x000fda0003f04200 */
[----:B------:R-:W-:Y:S05]  /*0870*/  @P0 BRA P1, `(.L_x_9) ;  /* 0x0000000000100947 */ /* 0x000fea0000800000 */
[----:B------:R-:W-:Y:S01]  /*0880*/  IMAD.MOV.U32 R14, RZ, RZ, R4 ;  /* 0x000000ffff0e7224 */ /* 0x000fe200078e0004 */
[----:B------:R-:W-:Y:S01]  /*0890*/  MOV R30, 0x8c0 ;  /* 0x000008c0001e7802 */ /* 0x000fe20000000f00 */
[----:B------:R-:W-:-:S07]  /*08a0*/  IMAD.MOV.U32 R15, RZ, RZ, R5 ;  /* 0x000000ffff0f7224 */ /* 0x000fce00078e0005 */
[----:B------:R-:W-:Y:S05]  /*08b0*/  CALL.REL.NOINC `($__internal_0_$__cuda_sm20_div_rn_f64_full) ;  /* 0x0000004000207944 */ /* 0x000fea0003c00000 */
.L_x_9:
[----:B------:R-:W-:Y:S05]  /*08c0*/  BSYNC.RECONVERGENT B1 ;  /* 0x0000000000017941 */ /* 0x000fea0003800200 */
.L_x_8:
[----:B------:R-:W0:Y:S01]  /*08d0*/  S2UR UR15, SR_CgaCtaId ;  /* 0x00000000000f79c3 */ /* 0x000e220000008800 */
[----:B------:R-:W1:Y:S01]  /*08e0*/  F2I.F64.TRUNC R12, R12 ;  /* 0x0000000c000c7311 */ /* 0x000e62000030d100 */
[----:B------:R-:W-:Y:S01]  /*08f0*/  UMOV UR14, 0x400 ;  /* 0x00000400000e7882 */ /* 0x000fe20000000000 */
[----:B------:R-:W-:Y:S01]  /*0900*/  BSSY.RECONVERGENT B0, `(.L_x_5) ;  /* 0x0000009000007945 */ /* 0x000fe20003800200 */
[----:B------:R-:W-:-:S04]  /*0910*/  UIADD3 UR14, UPT, UPT, UR14, 0x1800, URZ ;  /* 0x000018000e0e7890 */ /* 0x000fc8000fffe0ff */
[----:B0-----:R-:W-:-:S06]  /*0920*/  ULEA UR14, UR15, UR14, 0x18 ;  /* 0x0000000e0f0e7291 */ /* 0x001fcc000f8ec0ff */
[----:B-1----:R-:W-:-:S07]  /*0930*/  LEA R19, R12, UR14, 0x3 ;  /* 0x0000000e0c137c11 */ /* 0x002fce000f8e18ff */
.L_x_10:
[----:B------:R-:W0:Y:S02]  /*0940*/  LDS.64 R12, [R19] ;  /* 0x00000000130c7984 */ /* 0x000e240000000a00 */
[----:B0-----:R-:W-:-:S05]  /*0950*/  IADD3 R14, P0, PT, R12, 0x1, RZ ;  /* 0x000000010c0e7810 */ /* 0x001fca0007f1e0ff */
[----:B------:R-:W-:-:S07]  /*0960*/  IMAD.X R15, RZ, RZ, R13, P0 ;  /* 0x000000ffff0f7224 */ /* 0x000fce00000e060d */
[----:B------:R-:W0:Y:S02]  /*0970*/  ATOMS.CAST.SPIN.64 P0, [R19], R12, R14 ;  /* 0x0000000c1300758d */ /* 0x000e24000180040e */
[----:B0-----:R-:W-:Y:S05]  /*0980*/  @!P0 BRA `(.L_x_10) ;  /* 0xfffffffc00ec8947 */ /* 0x001fea000383ffff */
[----:B------:R-:W-:Y:S05]  /*0990*/  BSYNC.RECONVERGENT B0 ;  /* 0x0000000000007941 */ /* 0x000fea0003800200 */
.L_x_5:
[----:B------:R-:W2:Y:S01]  /*09a0*/  LDCU UR22, c[0x0][0x390] ;  /* 0x00007200ff1677ac */ /* 0x000ea20008000800 */
[----:B------:R-:W-:-:S04]  /*09b0*/  UIADD3 UR14, UP1, UPT, UR11, 0x1, URZ ;  /* 0x000000010b0e7890 */ /* 0x000fc8000ff3e0ff */
[----:B------:R-:W-:Y:S02]  /*09c0*/  UIADD3.X UR15, UPT, UPT, URZ, UR12, URZ, UP1, !UPT ;  /* 0x0000000cff0f7290 */ /* 0x000fe40008ffe4ff */
[----:B--2---:R-:W-:-:S04]  /*09d0*/  UISETP.GE.U32.AND UP1, UPT, UR14, UR22, UPT ;  /* 0x000000160e00728c */ /* 0x004fc8000bf26070 */
[----:B------:R-:W-:-:S09]  /*09e0*/  UISETP.GE.U32.AND.EX UP1, UPT, UR15, UR20, UPT, UP1 ;  /* 0x000000140f00728c */ /* 0x000fd2000bf26110 */
[----:B------:R-:W-:Y:S05]  /*09f0*/  BRA.U UP1, `(.L_x_11) ;  /* 0x0000000501047547 */ /* 0x000fea000b800000 */
[----:B-1----:R-:W1:Y:S01]  /*0a00*/  LDS.128 R12, [UR5+-0x10] ;  /* 0xfffff005ff0c7984 */ /* 0x002e620008000c00 */
[----:B------:R-:W-:Y:S03]  /*0a10*/  BSSY.RECONVERGENT B1, `(.L_x_12) ;  /* 0x000001e000017945 */ /* 0x000fe60003800200 */
[----:B------:R-:W2:Y:S01]  /*0a20*/  LDS.64 R18, [UR5+-0x18] ;  /* 0xffffe805ff127984 */ /* 0x000ea20008000a00 */
[----:B-1---5:R-:W-:Y:S02]  /*0a30*/  DADD R12, -R12, R10 ;  /* 0x000000000c0c7229 */ /* 0x022fe4000000010a */
[----:B------:R-:W-:Y:S02]  /*0a40*/  DADD R14, R16, -R14 ;  /* 0x00000000100e7229 */ /* 0x000fe4000000080e */
[----:B--2---:R-:W-:-:S04]  /*0a50*/  DADD R18, -R18, R8 ;  /* 0x0000000012127229 */ /* 0x004fc80000000108 */
[----:B------:R-:W-:-:S08]  /*0a60*/  DMUL R12, R12, R12 ;  /* 0x0000000c0c0c7228 */ /* 0x000fd00000000000 */
[----:B------:R-:W-:-:S08]  /*0a70*/  DFMA R12, R18, R18, R12 ;  /* 0x00000012120c722b */ /* 0x000fd0000000000c */
[----:B------:R-:W-:Y:S01]  /*0a80*/  DFMA R26, R14, R14, R12 ;  /* 0x0000000e0e1a722b */ /* 0x000fe2000000000c */
[----:B------:R-:W-:Y:S01]  /*0a90*/  MOV R14, 0x0 ;  /* 0x00000000000e7802 */ /* 0x000fe20000000f00 */
[----:B------:R-:W-:-:S04]  /*0aa0*/  IMAD.MOV.U32 R15, RZ, RZ, 0x3fd80000 ;  /* 0x3fd80000ff0f7424 */ /* 0x000fc800078e00ff */
        /* <DEDUP_REMOVED lines=18> */
[----:B------:R-:W-:Y:S01]  /*0bd0*/  MOV R24, R12 ;  /* 0x0000000c00187202 */ /* 0x000fe20000000f00 */
[----:B------:R-:W-:-:S07]  /*0be0*/  IMAD.MOV.U32 R25, RZ, RZ, R13 ;  /* 0x000000ffff197224 */ /* 0x000fce00078e000d */
.L_x_13:
[----:B------:R-:W-:Y:S05]  /*0bf0*/  BSYNC.RECONVERGENT B1 ;  /* 0x0000000000017941 */ /* 0x000fea0003800200 */
.L_x_12:
        /* <DEDUP_REMOVED lines=19> */
.L_x_15:
[----:B------:R-:W-:Y:S05]  /*0d30*/  BSYNC.RECONVERGENT B1 ;  /* 0x0000000000017941 */ /* 0x000fea0003800200 */
.L_x_14:
[----:B------:R-:W0:Y:S01]  /*0d40*/  S2UR UR15, SR_CgaCtaId ;  /* 0x00000000000f79c3 */ /* 0x000e220000008800 */
[----:B------:R-:W1:Y:S01]  /*0d50*/  F2I.F64.TRUNC R12, R12 ;  /* 0x0000000c000c7311 */ /* 0x000e62000030d100 */
[----:B------:R-:W-:Y:S01]  /*0d60*/  UMOV UR14, 0x400 ;  /* 0x00000400000e7882 */ /* 0x000fe20000000000 */
[----:B------:R-:W-:Y:S01]  /*0d70*/  BSSY.RECONVERGENT B0, `(.L_x_11) ;  /* 0x0000009000007945 */ /* 0x000fe20003800200 */
[----:B------:R-:W-:-:S04]  /*0d80*/  UIADD3 UR14, UPT, UPT, UR14, 0x1800, URZ ;  /* 0x000018000e0e7890 */ /* 0x000fc8000fffe0ff */
[----:B0-----:R-:W-:-:S06]  /*0d90*/  ULEA UR14, UR15, UR14, 0x18 ;  /* 0x0000000e0f0e7291 */ /* 0x001fcc000f8ec0ff */
[----:B-1----:R-:W-:-:S07]  /*0da0*/  LEA R19, R12, UR14, 0x3 ;  /* 0x0000000e0c137c11 */ /* 0x002fce000f8e18ff */
.L_x_16:
[----:B------:R-:W0:Y:S02]  /*0db0*/  LDS.64 R12, [R19] ;  /* 0x00000000130c7984 */ /* 0x000e240000000a00 */
[----:B0-----:R-:W-:-:S05]  /*0dc0*/  IADD3 R14, P0, PT, R12, 0x1, RZ ;  /* 0x000000010c0e7810 */ /* 0x001fca0007f1e0ff */
[----:B------:R-:W-:-:S07]  /*0dd0*/  IMAD.X R15, RZ, RZ, R13, P0 ;  /* 0x000000ffff0f7224 */ /* 0x000fce00000e060d */
[----:B------:R-:W0:Y:S02]  /*0de0*/  ATOMS.CAST.SPIN.64 P0, [R19], R12, R14 ;  /* 0x0000000c1300758d */ /* 0x000e24000180040e */
[----:B0-----:R-:W-:Y:S05]  /*0df0*/  @!P0 BRA `(.L_x_16) ;  /* 0xfffffffc00ec8947 */ /* 0x001fea000383ffff */
[----:B------:R-:W-:Y:S05]  /*0e00*/  BSYNC.RECONVERGENT B0 ;  /* 0x0000000000007941 */ /* 0x000fea0003800200 */
.L_x_11:
[----:B------:R-:W2:Y:S01]  /*0e10*/  LDCU UR22, c[0x0][0x390] ;  /* 0x00007200ff1677ac */ /* 0x000ea20008000800 */
[----:B------:R-:W-:-:S04]  /*0e20*/  UIADD3 UR14, UP1, UPT, UR11, 0x2, URZ ;  /* 0x000000020b0e7890 */ /* 0x000fc8000ff3e0ff */
[----:B------:R-:W-:Y:S02]  /*0e30*/  UIADD3.X UR15, UPT, UPT, URZ, UR12, URZ, UP1, !UPT ;  /* 0x0000000cff0f7290 */ /* 0x000fe40008ffe4ff */
[----:B--2---:R-:W-:-:S04]  /*0e40*/  UISETP.GE.U32.AND UP1, UPT, UR14, UR22, UPT ;  /* 0x000000160e00728c */ /* 0x004fc8000bf26070 */
[----:B------:R-:W-:-:S09]  /*0e50*/  UISETP.GE.U32.AND.EX UP1, UPT, UR15, UR20, UPT, UP1 ;  /* 0x000000140f00728c */ /* 0x000fd2000bf26110 */
[----:B------:R-:W-:Y:S05]  /*0e60*/  BRA.U UP1, `(.L_x_17) ;  /* 0x0000000501047547 */ /* 0x000fea000b800000 */
[----:B-1----:R-:W1:Y:S01]  /*0e70*/  LDS.128 R12, [UR5] ;  /* 0x00000005ff0c7984 */ /* 0x002e620008000c00 */
[----:B------:R-:W-:Y:S03]  /*0e80*/  BSSY.RECONVERGENT B1, `(.L_x_18) ;  /* 0x000001e000017945 */ /* 0x000fe60003800200 */
[----:B------:R-:W2:Y:S01]  /*0e90*/  LDS.64 R18, [UR5+0x10] ;  /* 0x00001005ff127984 */ /* 0x000ea20008000a00 */
[----:B-1---5:R-:W-:Y:S02]  /*0ea0*/  DADD R14, R10, -R14 ;  /* 0x000000000a0e7229 */ /* 0x022fe4000000080e */
[----:B------:R-:W-:Y:S02]  /*0eb0*/  DADD R12, -R12, R8 ;  /* 0x000000000c0c7229 */ /* 0x000fe40000000108 */
[----:B--2---:R-:W-:-:S04]  /*0ec0*/  DADD R18, -R18, R16 ;  /* 0x0000000012127229 */ /* 0x004fc80000000110 */
[----:B------:R-:W-:-:S08]  /*0ed0*/  DMUL R14, R14, R14 ;  /* 0x0000000e0e0e7228 */ /* 0x000fd00000000000 */
[----:B------:R-:W-:-:S08]  /*0ee0*/  DFMA R14, R12, R12, R14 ;  /* 0x0000000c0c0e722b */ /* 0x000fd0000000000e */
[----:B------:R-:W-:Y:S01]  /*0ef0*/  DFMA R26, R18, R18, R14 ;  /* 0x00000012121a722b */ /* 0x000fe2000000000e */
[----:B------:R-:W-:Y:S02]  /*0f00*/  IMAD.MOV.U32 R14, RZ, RZ, 0x0 ;  /* 0x00000000ff0e7424 */ /* 0x000fe400078e00ff */
[----:B------:R-:W-:-:S03]  /*0f10*/  IMAD.MOV.U32 R15, RZ, RZ, 0x3fd80000 ;  /* 0x3fd80000ff0f7424 */ /* 0x000fc600078e00ff */
[----:B------:R-:W1:Y:S04]  /*0f20*/  MUFU.RSQ64H R23, R27 ;  /* 0x0000001b00177308 */ /* 0x000e680000001c00 */
[----:B------:R-:W-:-:S04]  /*0f30*/  IADD3 R22, PT, PT, R27, -0x3500000, RZ ;  /* 0xfcb000001b167810 */ /* 0x000fc80007ffe0ff */
[----:B------:R-:W-:Y:S02]  /*0f40*/  ISETP.GE.U32.AND P0, PT, R22, 0x7ca00000, PT ;  /* 0x7ca000001600780c */ /* 0x000fe40003f06070 */
        /* <DEDUP_REMOVED lines=12> */
[----:B------:R-:W-:Y:S02]  /*1010*/  MOV R23, R27 ;  /* 0x0000001b00177202 */ /* 0x000fe40000000f00 */
[----:B------:R-:W-:-:S07]  /*1020*/  MOV R24, 0x1040 ;  /* 0x0000104000187802 */ /* 0x000fce0000000f00 */
[----:B0-----:R-:W-:Y:S05]  /*1030*/  CALL.REL.NOINC `($__internal_1_$__cuda_sm20_dsqrt_rn_f64_mediumpath_v1) ;  /* 0x0000003c00b87944 */ /* 0x001fea0003c00000 */
[----:B------:R-:W-:Y:S02]  /*1040*/  IMAD.MOV.U32 R24, RZ, RZ, R12 ;  /* 0x000000ffff187224 */ /* 0x000fe400078e000c */
[----:B------:R-:W-:-:S07]  /*1050*/  IMAD.MOV.U32 R25, RZ, RZ, R13 ;  /* 0x000000ffff197224 */ /* 0x000fce00078e000d */
.L_x_19:
[----:B------:R-:W-:Y:S05]  /*1060*/  BSYNC.RECONVERGENT B1 ;  /* 0x0000000000017941 */ /* 0x000fea0003800200 */
.L_x_18:
        /* <DEDUP_REMOVED lines=19> */
.L_x_21:
[----:B------:R-:W-:Y:S05]  /*11a0*/  BSYNC.RECONVERGENT B1 ;  /* 0x0000000000017941 */ /* 0x000fea0003800200 */
.L_x_20:
[----:B------:R-:W0:Y:S01]  /*11b0*/  S2UR UR15, SR_CgaCtaId ;  /* 0x00000000000f79c3 */ /* 0x000e220000008800 */
[----:B------:R-:W1:Y:S01]  /*11c0*/  F2I.F64.TRUNC R12, R12 ;  /* 0x0000000c000c7311 */ /* 0x000e62000030d100 */
[----:B------:R-:W-:Y:S01]  /*11d0*/  UMOV UR14, 0x400 ;  /* 0x00000400000e7882 */ /* 0x000fe20000000000 */
[----:B------:R-:W-:Y:S01]  /*11e0*/  BSSY.RECONVERGENT B0, `(.L_x_17) ;  /* 0x0000009000007945 */ /* 0x000fe20003800200 */
[----:B------:R-:W-:-:S04]  /*11f0*/  UIADD3 UR14, UPT, UPT, UR14, 0x1800, URZ ;  /* 0x000018000e0e7890 */ /* 0x000fc8000fffe0ff */
[----:B0-----:R-:W-:-:S06]  /*1200*/  ULEA UR14, UR15, UR14, 0x18 ;  /* 0x0000000e0f0e7291 */ /* 0x001fcc000f8ec0ff */
[----:B-1----:R-:W-:-:S07]  /*1210*/  LEA R19, R12, UR14, 0x3 ;  /* 0x0000000e0c137c11 */ /* 0x002fce000f8e18ff */
.L_x_22:
[----:B------:R-:W0:Y:S02]  /*1220*/  LDS.64 R12, [R19] ;  /* 0x00000000130c7984 */ /* 0x000e240000000a00 */
[----:B0-----:R-:W-:-:S04]  /*1230*/  IADD3 R14, P0, PT, R12, 0x1, RZ ;  /* 0x000000010c0e7810 */ /* 0x001fc80007f1e0ff */
[----:B------:R-:W-:-:S08]  /*1240*/  IADD3.X R15, PT, PT, RZ, R13, RZ, P0, !PT ;  /* 0x0000000dff0f7210 */ /* 0x000fd000007fe4ff */
[----:B------:R-:W0:Y:S02]  /*1250*/  ATOMS.CAST.SPIN.64 P0, [R19], R12, R14 ;  /* 0x0000000c1300758d */ /* 0x000e24000180040e */
[----:B0-----:R-:W-:Y:S05]  /*1260*/  @!P0 BRA `(.L_x_22) ;  /* 0xfffffffc00ec8947 */ /* 0x001fea000383ffff */
[----:B------:R-:W-:Y:S05]  /*1270*/  BSYNC.RECONVERGENT B0 ;  /* 0x0000000000007941 */ /* 0x000fea0003800200 */
.L_x_17:
[----:B------:R-:W2:Y:S01]  /*1280*/  LDCU UR22, c[0x0][0x390] ;  /* 0x00007200ff1677ac */ /* 0x000ea20008000800 */
[----:B------:R-:W-:-:S04]  /*1290*/  UIADD3 UR14, UP1, UPT, UR11, 0x3, URZ ;  /* 0x000000030b0e7890 */ /* 0x000fc8000ff3e0ff */
[----:B------:R-:W-:Y:S02]  /*12a0*/  UIADD3.X UR15, UPT, UPT, URZ, UR12, URZ, UP1, !UPT ;  /* 0x0000000cff0f7290 */ /* 0x000fe40008ffe4ff */
[----:B--2---:R-:W-:-:S04]  /*12b0*/  UISETP.GE.U32.AND UP1, UPT, UR14, UR22, UPT ;  /* 0x000000160e00728c */ /* 0x004fc8000bf26070 */
[----:B------:R-:W-:-:S09]  /*12c0*/  UISETP.GE.U32.AND.EX UP1, UPT, UR15, UR20, UPT, UP1 ;  /* 0x000000140f00728c */ /* 0x000fd2000bf26110 */
[----:B------:R-:W-:Y:S05]  /*12d0*/  BRA.U UP1, `(.L_x_23) ;  /* 0x0000000501047547 */ /* 0x000fea000b800000 */
[----:B-1----:R-:W1:Y:S01]  /*12e0*/  LDS.128 R12, [UR5+0x20] ;  /* 0x00002005ff0c7984 */ /* 0x002e620008000c00 */
[----:B------:R-:W-:Y:S03]  /*12f0*/  BSSY.RECONVERGENT B1, `(.L_x_24) ;  /* 0x000001e000017945 */ /* 0x000fe60003800200 */
[----:B------:R-:W2:Y:S01]  /*1300*/  LDS.64 R18, [UR5+0x18] ;  /* 0x00001805ff127984 */ /* 0x000ea20008000a00 */
[----:B-1---5:R-:W-:Y:S02]  /*1310*/  DADD R12, -R12, R10 ;  /* 0x000000000c0c7229 */ /* 0x022fe4000000010a */
[----:B------:R-:W-:Y:S02]  /*1320*/  DADD R14, R16, -R14 ;  /* 0x00000000100e7229 */ /* 0x000fe4000000080e */
[----:B--2---:R-:W-:-:S04]  /*1330*/  DADD R18, -R18, R8 ;  /* 0x0000000012127229 */ /* 0x004fc80000000108 */
[----:B------:R-:W-:-:S08]  /*1340*/  DMUL R12, R12, R12 ;  /* 0x0000000c0c0c7228 */ /* 0x000fd00000000000 */
[----:B------:R-:W-:-:S08]  /*1350*/  DFMA R12, R18, R18, R12 ;  /* 0x00000012120c722b */ /* 0x000fd0000000000c */
[----:B------:R-:W-:Y:S01]  /*1360*/  DFMA R26, R14, R14, R12 ;  /* 0x0000000e0e1a722b */ /* 0x000fe2000000000c */
[----:B------:R-:W-:Y:S02]  /*1370*/  IMAD.MOV.U32 R14, RZ, RZ, 0x0 ;  /* 0x00000000ff0e7424 */ /* 0x000fe400078e00ff */
[----:B------:R-:W-:-:S03]  /*1380*/  IMAD.MOV.U32 R15, RZ, RZ, 0x3fd80000 ;  /* 0x3fd80000ff0f7424 */ /* 0x000fc600078e00ff */
        /* <DEDUP_REMOVED lines=14> */
[----:B------:R-:W-:Y:S01]  /*1470*/  MOV R12, R18 ;  /* 0x00000012000c7202 */ /* 0x000fe20000000f00 */
[----:B------:R-:W-:Y:S01]  /*1480*/  IMAD.MOV.U32 R23, RZ, RZ, R27 ;  /* 0x000000ffff177224 */ /* 0x000fe200078e001b */
[----:B------:R-:W-:-:S07]  /*1490*/  MOV R24, 0x14b0 ;  /* 0x000014b000187802 */ /* 0x000fce0000000f00 */
[----:B0-----:R-:W-:Y:S05]  /*14a0*/  CALL.REL.NOINC `($__internal_1_$__cuda_sm20_dsqrt_rn_f64_mediumpath_v1) ;  /* 0x00000038009c7944 */ /* 0x001fea0003c00000 */
[----:B------:R-:W-:Y:S02]  /*14b0*/  IMAD.MOV.U32 R24, RZ, RZ, R12 ;  /* 0x000000ffff187224 */ /* 0x000fe400078e000c */
[----:B------:R-:W-:-:S07]  /*14c0*/  IMAD.MOV.U32 R25, RZ, RZ, R13 ;  /* 0x000000ffff197224 */ /* 0x000fce00078e000d */
.L_x_25:
[----:B------:R-:W-:Y:S05]  /*14d0*/  BSYNC.RECONVERGENT B1 ;  /* 0x0000000000017941 */ /* 0x000fea0003800200 */
.L_x_24:
        /* <DEDUP_REMOVED lines=16> */
[----:B------:R-:W-:Y:S02]  /*15e0*/  MOV R15, R5 ;  /* 0x00000005000f7202 */ /* 0x000fe40000000f00 */
[----:B------:R-:W-:-:S07]  /*15f0*/  MOV R30, 0x1610 ;  /* 0x00001610001e7802 */ /* 0x000fce0000000f00 */
[----:B------:R-:W-:Y:S05]  /*1600*/  CALL.REL.NOINC `($__internal_0_$__cuda_sm20_div_rn_f64_full) ;  /* 0x0000003000cc7944 */ /* 0x000fea0003c00000 */
.L_x_27:
[----:B------:R-:W-:Y:S05]  /*1610*/  BSYNC.RECONVERGENT B1 ;  /* 0x0000000000017941 */ /* 0x000fea0003800200 */
.L_x_26:
[----:B------:R-:W0:Y:S01]  /*1620*/  S2UR UR15, SR_CgaCtaId ;  /* 0x00000000000f79c3 */ /* 0x000e220000008800 */
[----:B------:R-:W1:Y:S01]  /*1630*/  F2I.F64.TRUNC R12, R12 ;  /* 0x0000000c000c7311 */ /* 0x000e62000030d100 */
[----:B------:R-:W-:Y:S01]  /*1640*/  UMOV UR14, 0x400 ;  /* 0x00000400000e7882 */ /* 0x000fe20000000000 */
[----:B------:R-:W-:Y:S01]  /*1650*/  BSSY.RECONVERGENT B0, `(.L_x_23) ;  /* 0x0000009000007945 */ /* 0x000fe20003800200 */
[----:B------:R-:W-:-:S04]  /*1660*/  UIADD3 UR14, UPT, UPT, UR14, 0x1800, URZ ;  /* 0x000018000e0e7890 */ /* 0x000fc8000fffe0ff */
[----:B0-----:R-:W-:-:S06]  /*1670*/  ULEA UR14, UR15, UR14, 0x18 ;  /* 0x0000000e0f0e7291 */ /* 0x001fcc000f8ec0ff */
[----:B-1----:R-:W-:-:S07]  /*1680*/  LEA R19, R12, UR14, 0x3 ;  /* 0x0000000e0c137c11 */ /* 0x002fce000f8e18ff */
.L_x_28:
[----:B------:R-:W0:Y:S02]  /*1690*/  LDS.64 R12, [R19] ;  /* 0x00000000130c7984 */ /* 0x000e240000000a00 */
[----:B0-----:R-:W-:-:S05]  /*16a0*/  IADD3 R14, P0, PT, R12, 0x1, RZ ;  /* 0x000000010c0e7810 */ /* 0x001fca0007f1e0ff */
[----:B------:R-:W-:-:S07]  /*16b0*/  IMAD.X R15, RZ, RZ, R13, P0 ;  /* 0x000000ffff0f7224 */ /* 0x000fce00000e060d */
[----:B------:R-:W0:Y:S02]  /*16c0*/  ATOMS.CAST.SPIN.64 P0, [R19], R12, R14 ;  /* 0x0000000c1300758d */ /* 0x000e24000180040e */
[----:B0-----:R-:W-:Y:S05]  /*16d0*/  @!P0 BRA `(.L_x_28) ;  /* 0xfffffffc00ec8947 */ /* 0x001fea000383ffff */
[----:B------:R-:W-:Y:S05]  /*16e0*/  BSYNC.RECONVERGENT B0 ;  /* 0x0000000000007941 */ /* 0x000fea0003800200 */
.L_x_23:
[----:B------:R-:W-:Y:S02]  /*16f0*/  UIADD3 UR11, UP1, UPT, UR11, 0x4, URZ ;  /* 0x000000040b0b7890 */ /* 0x000fe4000ff3e0ff */
[----:B------:R-:W-:Y:S02]  /*1700*/  UIADD3 UR5, UPT, UPT, UR5, 0x60, URZ ;  /* 0x0000006005057890 */ /* 0x000fe4000fffe0ff */
[----:B------:R-:W-:Y:S01]  /*1710*/  UIADD3.X UR12, UPT, UPT, URZ, UR12, URZ, UP1, !UPT ;  /* 0x0000000cff0c7290 */ /* 0x000fe20008ffe4ff */
[----:B------:R-:W-:Y:S11]  /*1720*/  BRA.U UP2, `(.L_x_29) ;  /* 0xffffffed02807547 */ /* 0x000ff6000b83ffff */
[----:B------:R-:W-:-:S05]  /*1730*/  UMOV UR5, UR8 ;  /* 0x0000000800057c82 */ /* 0x000fca0008000000 */
.L_x_4:
[----:B------:R-:W-:-:S09]  /*1740*/  ULOP3.LUT UP1, UR10, UR18, 0x3, URZ, 0xc0, !UPT ;  /* 0x00000003120a7892 */ /* 0x000fd2000f82c0ff */
[----:B------:R-:W-:Y:S05]  /*1750*/  BRA.U !UP1, `(.L_x_30) ;  /* 0x0000000d09887547 */ /* 0x000fea000b800000 */
[----:B------:R-:W-:-:S09]  /*1760*/  UISETP.NE.AND UP1, UPT, UR10, 0x1, UPT ;  /* 0x000000010a00788c */ /* 0x000fd2000bf25270 */
[----:B------:R-:W-:Y:S05]  /*1770*/  BRA.U !UP1, `(.L_x_31) ;  /* 0x00000009094c7547 */ /* 0x000fea000b800000 */
[----:B------:R-:W2:Y:S01]  /*1780*/  LDCU UR15, c[0x0][0x390] ;  /* 0x00007200ff0f77ac */ /* 0x000ea20008000800 */
[----:B------:R-:W3:Y:S01]  /*1790*/  S2UR UR14, SR_CgaCtaId ;  /* 0x00000000000e79c3 */ /* 0x000ee20000008800 */
[----:B------:R-:W-:Y:S01]  /*17a0*/  UIADD3 UR10, UP1, UPT, UR5, UR6, URZ ;  /* 0x00000006050a7290 */ /* 0x000fe2000ff3e0ff */
[----:B------:R-:W-:-:S03]  /*17b0*/  UMOV UR12, 0x400 ;  /* 0x00000400000c7882 */ /* 0x000fc60000000000 */
[----:B------:R-:W-:Y:S02]  /*17c0*/  UIADD3.X UR11, UPT, UPT, URZ, UR13, URZ, UP1, !UPT ;  /* 0x0000000dff0b7290 */ /* 0x000fe40008ffe4ff */
[----:B--2---:R-:W-:-:S04]  /*17d0*/  UISETP.GE.U32.AND UP1, UPT, UR10, UR15, UPT ;  /* 0x0000000f0a00728c */ /* 0x004fc8000bf26070 */
[----:B------:R-:W-:Y:S02]  /*17e0*/  UISETP.GE.U32.AND.EX UP1, UPT, UR11, UR20, UPT, UP1 ;  /* 0x000000140b00728c */ /* 0x000fe4000bf26110 */
[----:B---3--:R-:W-:-:S04]  /*17f0*/  ULEA UR12, UR14, UR12, 0x18 ;  /* 0x0000000c0e0c7291 */ /* 0x008fc8000f8ec0ff */
[----:B------:R-:W-:-:S03]  /*1800*/  UIMAD UR12, UR5, 0x18, UR12 ;  /* 0x00000018050c78a4 */ /* 0x000fc6000f8e020c */
[----:B------:R-:W-:Y:S09]  /*1810*/  BRA.U UP1, `(.L_x_32) ;  /* 0x0000000501047547 */ /* 0x000ff2000b800000 */
        /* <DEDUP_REMOVED lines=20> */
[----:B------:R-:W-:Y:S01]  /*1960*/  VIADD R13, R19, 0xfff00000 ;  /* 0xfff00000130d7836 */ /* 0x000fe20000000000 */
[----:B------:R-:W-:-:S05]  /*1970*/  MOV R12, R18 ;  /* 0x00000012000c7202 */ /* 0x000fca0000000f00 */
[----:B------:R-:W-:-:S08]  /*1980*/  DFMA R20, R14, -R14, R26 ;  /* 0x8000000e0e14722b */ /* 0x000fd0000000001a */
[----:B------:R-:W-:Y:S01]  /*1990*/  DFMA R24, R20, R12, R14 ;  /* 0x0000000c1418722b */ /* 0x000fe2000000000e */
[----:B------:R-:W-:Y:S10]  /*19a0*/  @!P0 BRA `(.L_x_34) ;  /* 0x0000000000188947 */ /* 0x000ff40003800000 */
[----:B------:R-:W-:Y:S01]  /*19b0*/  IMAD.MOV.U32 R12, RZ, RZ, R18 ;  /* 0x000000ffff0c7224 */ /* 0x000fe200078e0012 */
[----:B------:R-:W-:Y:S01]  /*19c0*/  MOV R24, 0x19f0 ;  /* 0x000019f000187802 */ /* 0x000fe20000000f00 */
[----:B------:R-:W-:-:S07]  /*19d0*/  IMAD.MOV.U32 R23, RZ, RZ, R27 ;  /* 0x000000ffff177224 */ /* 0x000fce00078e001b */
[----:B0-----:R-:W-:Y:S05]  /*19e0*/  CALL.REL.NOINC `($__internal_1_$__cuda_sm20_dsqrt_rn_f64_mediumpath_v1) ;  /* 0x00000034004c7944 */ /* 0x001fea0003c00000 */
[----:B------:R-:W-:Y:S02]  /*19f0*/  IMAD.MOV.U32 R24, RZ, RZ, R12 ;  /* 0x000000ffff187224 */ /* 0x000fe400078e000c */
[----:B------:R-:W-:-:S07]  /*1a00*/  IMAD.MOV.U32 R25, RZ, RZ, R13 ;  /* 0x000000ffff197224 */ /* 0x000fce00078e000d */
.L_x_34:
[----:B------:R-:W-:Y:S05]  /*1a10*/  BSYNC.RECONVERGENT B1 ;  /* 0x0000000000017941 */ /* 0x000fea0003800200 */
.L_x_33:
        /* <DEDUP_REMOVED lines=15> */
[----:B------:R-:W-:Y:S01]  /*1b10*/  MOV R14, R4 ;  /* 0x00000004000e7202 */ /* 0x000fe20000000f00 */
[----:B------:R-:W-:Y:S01]  /*1b20*/  IMAD.MOV.U32 R15, RZ, RZ, R5 ;  /* 0x000000ffff0f7224 */ /* 0x000fe200078e0005 */
[----:B------:R-:W-:-:S07]  /*1b30*/  MOV R30, 0x1b50 ;  /* 0x00001b50001e7802 */ /* 0x000fce0000000f00 */
[----:B------:R-:W-:Y:S05]  /*1b40*/  CALL.REL.NOINC `($__internal_0_$__cuda_sm20_div_rn_f64_full) ;  /* 0x0000002c007c7944 */ /* 0x000fea0003c00000 */
.L_x_36:
[----:B------:R-:W-:Y:S05]  /*1b50*/  BSYNC.RECONVERGENT B1 ;  /* 0x0000000000017941 */ /* 0x000fea0003800200 */
.L_x_35:
[----:B------:R-:W0:Y:S01]  /*1b60*/  S2UR UR15, SR_CgaCtaId ;  /* 0x00000000000f79c3 */ /* 0x000e220000008800 */
[----:B------:R-:W1:Y:S01]  /*1b70*/  F2I.F64.TRUNC R12, R12 ;  /* 0x0000000c000c7311 */ /* 0x000e62000030d100 */
[----:B------:R-:W-:Y:S01]  /*1b80*/  UMOV UR14, 0x400 ;  /* 0x00000400000e7882 */ /* 0x000fe20000000000 */
[----:B------:R-:W-:Y:S01]  /*1b90*/  BSSY.RECONVERGENT B0, `(.L_x_32) ;  /* 0x0000009000007945 */ /* 0x000fe20003800200 */
[----:B------:R-:W-:-:S04]  /*1ba0*/  UIADD3 UR14, UPT, UPT, UR14, 0x1800, URZ ;  /* 0x000018000e0e7890 */ /* 0x000fc8000fffe0ff */
[----:B0-----:R-:W-:-:S06]  /*1bb0*/  ULEA UR14, UR15, UR14, 0x18 ;  /* 0x0000000e0f0e7291 */ /* 0x001fcc000f8ec0ff */
[----:B-1----:R-:W-:-:S07]  /*1bc0*/  LEA R19, R12, UR14, 0x3 ;  /* 0x0000000e0c137c11 */ /* 0x002fce000f8e18ff */
.L_x_37:
[----:B------:R-:W0:Y:S02]  /*1bd0*/  LDS.64 R12, [R19] ;  /* 0x00000000130c7984 */ /* 0x000e240000000a00 */
[----:B0-----:R-:W-:-:S05]  /*1be0*/  IADD3 R14, P0, PT, R12, 0x1, RZ ;  /* 0x000000010c0e7810 */ /* 0x001fca0007f1e0ff */
[----:B------:R-:W-:-:S07]  /*1bf0*/  IMAD.X R15, RZ, RZ, R13, P0 ;  /* 0x000000ffff0f7224 */ /* 0x000fce00000e060d */
[----:B------:R-:W0:Y:S02]  /*1c00*/  ATOMS.CAST.SPIN.64 P0, [R19], R12, R14 ;  /* 0x0000000c1300758d */ /* 0x000e24000180040e */
[----:B0-----:R-:W-:Y:S05]  /*1c10*/  @!P0 BRA `(.L_x_37) ;  /* 0xfffffffc00ec8947 */ /* 0x001fea000383ffff */
[----:B------:R-:W-:Y:S05]  /*1c20*/  BSYNC.RECONVERGENT B0 ;  /* 0x0000000000007941 */ /* 0x000fea0003800200 */
.L_x_32:
        /* <DEDUP_REMOVED lines=26> */
[----:B------:R-:W-:Y:S01]  /*1dd0*/  IADD3 R13, PT, PT, R19, -0x100000, RZ ;  /* 0xfff00000130d7810 */ /* 0x000fe20007ffe0ff */
[----:B------:R-:W-:-:S05]  /*1de0*/  IMAD.MOV.U32 R12, RZ, RZ, R18 ;  /* 0x000000ffff0c7224 */ /* 0x000fca00078e0012 */
        /* <DEDUP_REMOVED lines=9> */
.L_x_40:
[----:B------:R-:W-:Y:S05]  /*1e80*/  BSYNC.RECONVERGENT B1 ;  /* 0x0000000000017941 */ /* 0x000fea0003800200 */
.L_x_39:
[----:B0-----:R-:W0:Y:S01]  /*1e90*/  MUFU.RCP64H R13, R5 ;  /* 0x00000005000d7308 */ /* 0x001e220000001800 */
[----:B------:R-:W-:Y:S01]  /*1ea0*/  MOV R12, 0x1 ;  /* 0x00000001000c7802 */ /* 0x000fe20000000f00 */
[----:B------:R-:W-:Y:S01]  /*1eb0*/  BSSY.RECONVERGENT B1, `(.L_x_41) ;  /* 0x0000011000017945 */ /* 0x000fe20003800200 */
[----:B------:R-:W-:-:S04]  /*1ec0*/  FSETP.GEU.AND P1, PT, |R25|, 6.5827683646048100446e-37, PT ;  /* 0x036000001900780b */ /* 0x000fc80003f2e200 */
        /* <DEDUP_REMOVED lines=15> */
.L_x_42:
[----:B------:R-:W-:Y:S05]  /*1fc0*/  BSYNC.RECONVERGENT B1 ;  /* 0x0000000000017941 */ /* 0x000fea0003800200 */
.L_x_41:
[----:B------:R-:W0:Y:S01]  /*1fd0*/  S2UR UR11, SR_CgaCtaId ;  /* 0x00000000000b79c3 */ /* 0x000e220000008800 */
[----:B------:R-:W1:Y:S01]  /*1fe0*/  F2I.F64.TRUNC R12, R12 ;  /* 0x0000000c000c7311 */ /* 0x000e62000030d100 */
[----:B------:R-:W-:Y:S01]  /*1ff0*/  UMOV UR10, 0x400 ;  /* 0x00000400000a7882 */ /* 0x000fe20000000000 */
[----:B------:R-:W-:Y:S01]  /*2000*/  BSSY.RECONVERGENT B0, `(.L_x_38) ;  /* 0x0000009000007945 */ /* 0x000fe20003800200 */
[----:B------:R-:W-:-:S04]  /*2010*/  UIADD3 UR10, UPT, UPT, UR10, 0x1800, URZ ;  /* 0x000018000a0a7890 */ /* 0x000fc8000fffe0ff */
[----:B0-----:R-:W-:-:S06]  /*2020*/  ULEA UR10, UR11, UR10, 0x18 ;  /* 0x0000000a0b0a7291 */ /* 0x001fcc000f8ec0ff */
[----:B-1----:R-:W-:-:S07]  /*2030*/  LEA R19, R12, UR10, 0x3 ;  /* 0x0000000a0c137c11 */ /* 0x002fce000f8e18ff */
.L_x_43:
[----:B------:R-:W0:Y:S02]  /*2040*/  LDS.64 R12, [R19] ;  /* 0x00000000130c7984 */ /* 0x000e240000000a00 */
[----:B0-----:R-:W-:-:S05]  /*2050*/  IADD3 R14, P0, PT, R12, 0x1, RZ ;  /* 0x000000010c0e7810 */ /* 0x001fca0007f1e0ff */
[----:B------:R-:W-:-:S07]  /*2060*/  IMAD.X R15, RZ, RZ, R13, P0 ;  /* 0x000000ffff0f7224 */ /* 0x000fce00000e060d */
[----:B------:R-:W0:Y:S02]  /*2070*/  ATOMS.CAST.SPIN.64 P0, [R19], R12, R14 ;  /* 0x0000000c1300758d */ /* 0x000e24000180040e */
[----:B0-----:R-:W-:Y:S05]  /*2080*/  @!P0 BRA `(.L_x_43) ;  /* 0xfffffffc00ec8947 */ /* 0x001fea000383ffff */
[----:B------:R-:W-:Y:S05]  /*2090*/  BSYNC.RECONVERGENT B0 ;  /* 0x0000000000007941 */ /* 0x000fea0003800200 */
.L_x_38:
[----:B------:R-:W-:-:S12]  /*20a0*/  UIADD3 UR5, UPT, UPT, UR5, 0x2, URZ ;  /* 0x0000000205057890 */ /* 0x000fd8000fffe0ff */
.L_x_31:
[----:B------:R-:W2:Y:S01]  /*20b0*/  LDCU UR10, c[0x0][0x390] ;  /* 0x00007200ff0a77ac */ /* 0x000ea20008000800 */
[----:B------:R-:W-:-:S04]  /*20c0*/  UIADD3 UR6, UP1, UPT, UR5, UR6, URZ ;  /* 0x0000000605067290 */ /* 0x000fc8000ff3e0ff */
[----:B------:R-:W-:Y:S02]  /*20d0*/  UIADD3.X UR7, UPT, UPT, URZ, UR13, URZ, UP1, !UPT ;  /* 0x0000000dff077290 */ /* 0x000fe40008ffe4ff */
[----:B--2---:R-:W-:Y:S02]  /*20e0*/  UISETP.GE.U32.AND UP1, UPT, UR6, UR10, UPT ;  /* 0x0000000a0600728c */ /* 0x004fe4000bf26070 */
[----:B------:R-:W-:Y:S02]  /*20f0*/  ULOP3.LUT UR6, UR18, 0x1, URZ, 0xc0, !UPT ;  /* 0x0000000112067892 */ /* 0x000fe4000f8ec0ff */
[----:B------:R-:W-:-:S04]  /*2100*/  UISETP.GE.U32.AND.EX UP1, UPT, UR7, UR20, UPT, UP1 ;  /* 0x000000140700728c */ /* 0x000fc8000bf26110 */
[----:B------:R-:W-:-:S09]  /*2110*/  UISETP.NE.U32.OR UP1, UPT, UR6, 0x1, UP1 ;  /* 0x000000010600788c */ /* 0x000fd20008f25470 */
[----:B------:R-:W-:Y:S05]  /*2120*/  BRA.U UP1, `(.L_x_30) ;  /* 0x0000000501147547 */ /* 0x000fea000b800000 */
[----:B------:R-:W2:Y:S01]  /*2130*/  S2UR UR7, SR_CgaCtaId ;  /* 0x00000000000779c3 */ /* 0x000ea20000008800 */
[----:B------:R-:W-:Y:S01]  /*2140*/  UMOV UR6, 0x400 ;  /* 0x0000040000067882 */ /* 0x000fe20000000000 */
[----:B------:R-:W-:Y:S01]  /*2150*/  BSSY.RECONVERGENT B1, `(.L_x_44) ;  /* 0x0000021000017945 */ /* 0x000fe20003800200 */
[----:B--2---:R-:W-:-:S04]  /*2160*/  ULEA UR6, UR7, UR6, 0x18 ;  /* 0x0000000607067291 */ /* 0x004fc8000f8ec0ff */
[----:B------:R-:W-:-:S09]  /*2170*/  UIMAD UR5, UR5, 0x18, UR6 ;  /* 0x00000018050578a4 */ /* 0x000fd2000f8e0206 */
[----:B-1----:R-:W1:Y:S04]  /*2180*/  LDS.128 R12, [UR5] ;  /* 0x00000005ff0c7984 */ /* 0x002e680008000c00 */
[----:B------:R-:W2:Y:S01]  /*2190*/  LDS.64 R18, [UR5+0x10] ;  /* 0x00001005ff127984 */ /* 0x000ea20008000a00 */
        /* <DEDUP_REMOVED lines=28> */
.L_x_45:
[----:B------:R-:W-:Y:S05]  /*2360*/  BSYNC.RECONVERGENT B1 ;  /* 0x0000000000017941 */ /* 0x000fea0003800200 */
.L_x_44:
        /* <DEDUP_REMOVED lines=19> */
.L_x_47:
[----:B------:R-:W-:Y:S05]  /*24a0*/  BSYNC.RECONVERGENT B1 ;  /* 0x0000000000017941 */ /* 0x000fea0003800200 */
.L_x_46:
[----:B------:R-:W0:Y:S01]  /*24b0*/  S2UR UR6, SR_CgaCtaId ;  /* 0x00000000000679c3 */ /* 0x000e220000008800 */
[----:B------:R-:W1:Y:S01]  /*24c0*/  F2I.F64.TRUNC R12, R12 ;  /* 0x0000000c000c7311 */ /* 0x000e62000030d100 */
[----:B------:R-:W-:Y:S01]  /*24d0*/  UMOV UR5, 0x400 ;  /* 0x0000040000057882 */ /* 0x000fe20000000000 */
[----:B------:R-:W-:Y:S01]  /*24e0*/  BSSY.RECONVERGENT B0, `(.L_x_30) ;  /* 0x0000009000007945 */ /* 0x000fe20003800200 */
[----:B------:R-:W-:-:S04]  /*24f0*/  UIADD3 UR5, UPT, UPT, UR5, 0x1800, URZ ;  /* 0x0000180005057890 */ /* 0x000fc8000fffe0ff */
[----:B0-----:R-:W-:-:S06]  /*2500*/  ULEA UR5, UR6, UR5, 0x18 ;  /* 0x0000000506057291 */ /* 0x001fcc000f8ec0ff */
[----:B-1----:R-:W-:-:S07]  /*2510*/  LEA R19, R12, UR5, 0x3 ;  /* 0x000000050c137c11 */ /* 0x002fce000f8e18ff */
.L_x_48:
[----:B------:R-:W0:Y:S02]  /*2520*/  LDS.64 R12, [R19] ;  /* 0x00000000130c7984 */ /* 0x000e240000000a00 */
[----:B0-----:R-:W-:-:S05]  /*2530*/  IADD3 R14, P0, PT, R12, 0x1, RZ ;  /* 0x000000010c0e7810 */ /* 0x001fca0007f1e0ff */
[----:B------:R-:W-:-:S07]  /*2540*/  IMAD.X R15, RZ, RZ, R13, P0 ;  /* 0x000000ffff0f7224 */ /* 0x000fce00000e060d */
[----:B------:R-:W0:Y:S02]  /*2550*/  ATOMS.CAST.SPIN.64 P0, [R19], R12, R14 ;  /* 0x0000000c1300758d */ /* 0x000e24000180040e */
[----:B0-----:R-:W-:Y:S05]  /*2560*/  @!P0 BRA `(.L_x_48) ;  /* 0xfffffffc00ec8947 */ /* 0x001fea000383ffff */
[----:B------:R-:W-:Y:S05]  /*2570*/  BSYNC.RECONVERGENT B0 ;  /* 0x0000000000007941 */ /* 0x000fea0003800200 */
.L_x_30:
[----:B------:R-:W-:Y:S06]  /*2580*/  BAR.SYNC.DEFER_BLOCKING 0x0 ;  /* 0x0000000000007b1d */ /* 0x000fec0000010000 */
[----:B------:R-:W-:Y:S05]  /*2590*/  BRA.U !UP0, `(.L_x_49) ;  /* 0xffffffdd085c7547 */ /* 0x000fea000b83ffff */
.L_x_3:
[----:B------:R-:W-:Y:S01]  /*25a0*/  VIADD R0, R7, 0x1 ;  /* 0x0000000107007836 */ /* 0x000fe20000000000 */
[----:B-----5:R2:W-:Y:S04]  /*25b0*/  STS.64 [R3], R8 ;  /* 0x0000000803007388 */ /* 0x0205e80000000a00 */
[----:B------:R-:W-:Y:S01]  /*25c0*/  ISETP.GE.U32.AND P0, PT, R0, UR18, PT ;  /* 0x0000001200007c0c */ /* 0x000fe2000bf06070 */
[----:B------:R2:W-:Y:S04]  /*25d0*/  STS.64 [R3+0x8], R10 ;  /* 0x0000080a03007388 */ /* 0x0005e80000000a00 */
[----:B------:R2:W-:Y:S01]  /*25e0*/  STS.64 [R3+0x10], R16 ;  /* 0x0000101003007388 */ /* 0x0005e20000000a00 */
[----:B------:R-:W-:Y:S07]  /*25f0*/  BAR.SYNC.DEFER_BLOCKING 0x0 ;  /* 0x0000000000007b1d */ /* 0x000fee0000010000 */
[----:B------:R-:W-:Y:S05]  /*2600*/  @P0 BRA `(.L_x_50) ;  /* 0x0000002000840947 */ /* 0x000fea0003800000 */
[----:B------:R-:W-:Y:S01]  /*2610*/  MOV R2, UR18 ;  /* 0x0000001200027c02 */ /* 0x000fe20008000f00 */
[----:B------:R-:W3:Y:S01]  /*2620*/  LDCU UR4, c[0x0][0x394] ;  /* 0x00007280ff0477ac */ /* 0x000ee20008000800 */
[----:B0-----:R-:W-:Y:S01]  /*2630*/  LOP3.LUT R5, RZ, R7, RZ, 0x33, !PT ;  /* 0x00000007ff057212 */ /* 0x001fe200078e33ff */
[----:B------:R-:W-:Y:S01]  /*2640*/  BSSY B2, `(.L_x_51) ;  /* 0x0000135000027945 */ /* 0x000fe20003800000 */
[----:B------:R-:W-:Y:S01]  /*2650*/  IADD3 R2, PT, PT, R2, -0x2, -R7 ;  /* 0xfffffffe02027810 */ /* 0x000fe20007ffe807 */
[----:B-12---:R-:W-:Y:S02]  /*2660*/  IMAD.MOV.U32 R3, RZ, RZ, R0 ;  /* 0x000000ffff037224 */ /* 0x006fe400078e0000 */
[----:B------:R-:W-:Y:S01]  /*2670*/  VIADD R5, R5, UR18 ;  /* 0x0000001205057c36 */ /* 0x000fe20008000000 */
[----:B------:R-:W-:-:S04]  /*2680*/  ISETP.GE.U32.AND P0, PT, R2, 0x3, PT ;  /* 0x000000030200780c */ /* 0x000fc80003f06070 */
[----:B------:R-:W-:Y:S01]  /*2690*/  LOP3.LUT R4, R5, 0x3, RZ, 0xc0, !PT ;  /* 0x0000000305047812 */ /* 0x000fe200078ec0ff */
[----:B---3--:R-:W0:Y:S08]  /*26a0*/  I2F.F64 R18, UR4 ;  /* 0x0000000400127d12 */ /* 0x008e300008201c00 */
[----:B------:R-:W-:Y:S05]  /*26b0*/  @!P0 BRA `(.L_x_52) ;  /* 0x0000001000b48947 */ /* 0x000fea0003800000 */
[----:B------:R-:W1:Y:S01]  /*26c0*/  S2R R3, SR_CgaCtaId ;  /* 0x0000000000037919 */ /* 0x000e620000008800 */
[----:B------:R-:W-:Y:S01]  /*26d0*/  MOV R0, 0x400 ;  /* 0x0000040000007802 */ /* 0x000fe20000000f00 */
[----:B------:R-:W-:Y:S01]  /*26e0*/  BSSY B1, `(.L_x_53) ;  /* 0x0000129000017945 */ /* 0x000fe20003800000 */
[----:B------:R-:W-:-:S05]  /*26f0*/  LOP3.LUT R2, R5, 0xfffffffc, RZ, 0xc0, !PT ;  /* 0xfffffffc05027812 */ /* 0x000fca00078ec0ff */
[----:B------:R-:W-:Y:S01]  /*2700*/  IMAD.MOV R2, RZ, RZ, -R2 ;  /* 0x000000ffff027224 */ /* 0x000fe200078e0a02 */
[----:B-1----:R-:W-:Y:S01]  /*2710*/  LEA R0, R3, R0, 0x18 ;  /* 0x0000000003007211 */ /* 0x002fe200078ec0ff */
[----:B------:R-:W-:-:S04]  /*2720*/  VIADD R3, R7, 0x2 ;  /* 0x0000000207037836 */ /* 0x000fc80000000000 */
[----:B------:R-:W-:-:S04]  /*2730*/  IMAD R0, R7, 0x18, R0 ;  /* 0x0000001807007824 */ /* 0x000fc800078e0200 */
[----:B------:R-:W-:-:S07]  /*2740*/  VIADD R0, R0, 0x38 ;  /* 0x0000003800007836 */ /* 0x000fce0000000000 */
.L_x_82:
[----:B------:R-:W-:Y:S05]  /*2750*/  YIELD ;  /* 0x0000000000007946 */ /* 0x000fea0003800000 */
[----:B------:R-:W1:Y:S01]  /*2760*/  LDCU UR4, c[0x0][0x390] ;  /* 0x00007200ff0477ac */ /* 0x000e620008000800 */
[----:B------:R-:W-:Y:S01]  /*2770*/  IADD3 R12, PT, PT, R6, 0x1, RZ ;  /* 0x00000001060c7810 */ /* 0x000fe20007ffe0ff */
[----:B------:R-:W-:Y:S01]  /*2780*/  VIADD R2, R2, 0x4 ;  /* 0x0000000402027836 */ /* 0x000fe20000000000 */
[----:B------:R-:W-:Y:S04]  /*2790*/  BSSY.RECONVERGENT B3, `(.L_x_54) ;  /* 0x0000045000037945 */ /* 0x000fe80003800200 */
[----:B------:R-:W-:-:S02]  /*27a0*/  ISETP.NE.AND P1, PT, R2, RZ, PT ;  /* 0x000000ff0200720c */ /* 0x000fc40003f25270 */
[----:B-1----:R-:W-:-:S04]  /*27b0*/  ISETP.GE.U32.AND P0, PT, R12, UR4, PT ;  /* 0x000000040c007c0c */ /* 0x002fc8000bf06070 */
[----:B------:R-:W-:-:S13]  /*27c0*/  ISETP.GE.U32.AND.EX P0, PT, RZ, UR20, PT, P0 ;  /* 0x00000014ff007c0c */ /* 0x000fda000bf06100 */
[----:B------:R-:W-:Y:S05]  /*27d0*/  @P0 BRA `(.L_x_55) ;  /* 0x0000000400000947 */ /* 0x000fea0003800000 */
[----:B------:R-:W1:Y:S01]  /*27e0*/  LDS.64 R14, [R0+-0x18] ;  /* 0xffffe800000e7984 */ /* 0x000e620000000a00 */
[----:B------:R-:W-:Y:S03]  /*27f0*/  BSSY.RECONVERGENT B4, `(.L_x_56) ;  /* 0x000001f000047945 */ /* 0x000fe60003800200 */
[----:B------:R-:W2:Y:S04]  /*2800*/  LDS.64 R12, [R0+-0x20] ;  /* 0xffffe000000c7984 */ /* 0x000ea80000000a00 */
[----:B------:R-:W3:Y:S01]  /*2810*/  LDS.64 R20, [R0+-0x10] ;  /* 0xfffff00000147984 */ /* 0x000ee20000000a00 */
[----:B-1----:R-:W-:Y:S02]  /*2820*/  DADD R14, -R14, R10 ;  /* 0x000000000e0e7229 */ /* 0x002fe4000000010a */
[----:B--2---:R-:W-:-:S06]  /*2830*/  DADD R12, -R12, R8 ;  /* 0x000000000c0c7229 */ /* 0x004fcc0000000108 */
[----:B------:R-:W-:Y:S02]  /*2840*/  DMUL R14, R14, R14 ;  /* 0x0000000e0e0e7228 */ /* 0x000fe40000000000 */
[----:B---3--:R-:W-:-:S06]  /*2850*/  DADD R20, -R20, R16 ;  /* 0x0000000014147229 */ /* 0x008fcc0000000110 */
        /* <DEDUP_REMOVED lines=24> */
.L_x_57:
[----:B------:R-:W-:Y:S05]  /*29e0*/  BSYNC.RECONVERGENT B4 ;  /* 0x0000000000047941 */ /* 0x000fea0003800200 */
.L_x_56:
        /* <DEDUP_REMOVED lines=19> */
.L_x_59:
[----:B------:R-:W-:Y:S05]  /*2b20*/  BSYNC.RECONVERGENT B4 ;  /* 0x0000000000047941 */ /* 0x000fea0003800200 */
.L_x_58:
[----:B------:R-:W0:Y:S01]  /*2b30*/  S2UR UR5, SR_CgaCtaId ;  /* 0x00000000000579c3 */ /* 0x000e220000008800 */
[----:B------:R-:W1:Y:S01]  /*2b40*/  F2I.F64.TRUNC R12, R12 ;  /* 0x0000000c000c7311 */ /* 0x000e62000030d100 */
[----:B------:R-:W-:Y:S02]  /*2b50*/  UMOV UR4, 0x400 ;  /* 0x0000040000047882 */ /* 0x000fe40000000000 */
[----:B------:R-:W-:-:S04]  /*2b60*/  UIADD3 UR4, UPT, UPT, UR4, 0x1800, URZ ;  /* 0x0000180004047890 */ /* 0x000fc8000fffe0ff */
[----:B0-----:R-:W-:-:S06]  /*2b70*/  ULEA UR4, UR5, UR4, 0x18 ;  /* 0x0000000405047291 */ /* 0x001fcc000f8ec0ff */
[----:B-1----:R-:W-:-:S07]  /*2b80*/  LEA R21, R12, UR4, 0x3 ;  /* 0x000000040c157c11 */ /* 0x002fce000f8e18ff */
.L_x_60:
[----:B------:R-:W0:Y:S02]  /*2b90*/  LDS.64 R12, [R21] ;  /* 0x00000000150c7984 */ /* 0x000e240000000a00 */
[----:B0-----:R-:W-:-:S05]  /*2ba0*/  IADD3 R14, P0, PT, R12, 0x1, RZ ;  /* 0x000000010c0e7810 */ /* 0x001fca0007f1e0ff */
[----:B------:R-:W-:-:S07]  /*2bb0*/  IMAD.X R15, RZ, RZ, R13, P0 ;  /* 0x000000ffff0f7224 */ /* 0x000fce00000e060d */
[----:B------:R-:W0:Y:S02]  /*2bc0*/  ATOMS.CAST.SPIN.64 P0, [R21], R12, R14 ;  /* 0x0000000c1500758d */ /* 0x000e24000180040e */
[----:B0-----:R-:W-:Y:S05]  /*2bd0*/  @!P0 BRA `(.L_x_60) ;  /* 0xfffffffc00ec8947 */ /* 0x001fea000383ffff */
.L_x_55:
[----:B------:R-:W-:Y:S05]  /*2be0*/  BSYNC.RECONVERGENT B3 ;  /* 0x0000000000037941 */ /* 0x000fea0003800200 */
.L_x_54:
[----:B------:R-:W1:Y:S01]  /*2bf0*/  LDCU UR4, c[0x0][0x390] ;  /* 0x00007200ff0477ac */ /* 0x000e620008000800 */
[----:B------:R-:W-:Y:S01]  /*2c00*/  VIADD R12, R6, 0x2 ;  /* 0x00000002060c7836 */ /* 0x000fe20000000000 */
[----:B------:R-:W-:Y:S04]  /*2c10*/  BSSY.RECONVERGENT B3, `(.L_x_61) ;  /* 0x0000044000037945 */ /* 0x000fe80003800200 */
[----:B-1----:R-:W-:-:S04]  /*2c20*/  ISETP.GE.U32.AND P0, PT, R12, UR4, PT ;  /* 0x000000040c007c0c */ /* 0x002fc8000bf06070 */
[----:B------:R-:W-:-:S13]  /*2c30*/  ISETP.GE.U32.AND.EX P0, PT, RZ, UR20, PT, P0 ;  /* 0x00000014ff007c0c */ /* 0x000fda000bf06100 */
[----:B------:R-:W-:Y:S05]  /*2c40*/  @P0 BRA `(.L_x_62) ;  /* 0x0000000400000947 */ /* 0x000fea0003800000 */
[----:B------:R-:W1:Y:S01]  /*2c50*/  LDS.64 R14, [R0] ;  /* 0x00000000000e7984 */ /* 0x000e620000000a00 */
[----:B------:R-:W-:Y:S03]  /*2c60*/  BSSY.RECONVERGENT B4, `(.L_x_63) ;  /* 0x000001f000047945 */ /* 0x000fe60003800200 */
[----:B------:R-:W2:Y:S04]  /*2c70*/  LDS.64 R12, [R0+-0x8] ;  /* 0xfffff800000c7984 */ /* 0x000ea80000000a00 */
[----:B------:R-:W3:Y:S01]  /*2c80*/  LDS.64 R20, [R0+0x8] ;  /* 0x0000080000147984 */ /* 0x000ee20000000a00 */
[----:B-1----:R-:W-:Y:S02]  /*2c90*/  DADD R14, -R14, R10 ;  /* 0x000000000e0e7229 */ /* 0x002fe4000000010a */
[----:B--2---:R-:W-:-:S06]  /*2ca0*/  DADD R12, -R12, R8 ;  /* 0x000000000c0c7229 */ /* 0x004fcc0000000108 */
[----:B------:R-:W-:Y:S02]  /*2cb0*/  DMUL R14, R14, R14 ;  /* 0x0000000e0e0e7228 */ /* 0x000fe40000000000 */
[----:B---3--:R-:W-:-:S06]  /*2cc0*/  DADD R20, -R20, R16 ;  /* 0x0000000014147229 */ /* 0x008fcc0000000110 */
        /* <DEDUP_REMOVED lines=24> */
.L_x_64:
[----:B------:R-:W-:Y:S05]  /*2e50*/  BSYNC.RECONVERGENT B4 ;  /* 0x0000000000047941 */ /* 0x000fea0003800200 */
.L_x_63:
        /* <DEDUP_REMOVED lines=19> */
.L_x_66:
[----:B------:R-:W-:Y:S05]  /*2f90*/  BSYNC.RECONVERGENT B4 ;  /* 0x0000000000047941 */ /* 0x000fea0003800200 */
.L_x_65:
[----:B------:R-:W0:Y:S01]  /*2fa0*/  S2UR UR5, SR_CgaCtaId ;  /* 0x00000000000579c3 */ /* 0x000e220000008800 */
[----:B------:R-:W1:Y:S01]  /*2fb0*/  F2I.F64.TRUNC R12, R12 ;  /* 0x0000000c000c7311 */ /* 0x000e62000030d100 */
[----:B------:R-:W-:Y:S02]  /*2fc0*/  UMOV UR4, 0x400 ;  /* 0x0000040000047882 */ /* 0x000fe40000000000 */
[----:B------:R-:W-:-:S04]  /*2fd0*/  UIADD3 UR4, UPT, UPT, UR4, 0x1800, URZ ;  /* 0x0000180004047890 */ /* 0x000fc8000fffe0ff */
[----:B0-----:R-:W-:-:S06]  /*2fe0*/  ULEA UR4, UR5, UR4, 0x18 ;  /* 0x0000000405047291 */ /* 0x001fcc000f8ec0ff */
[----:B-1----:R-:W-:-:S07]  /*2ff0*/  LEA R21, R12, UR4, 0x3 ;  /* 0x000000040c157c11 */ /* 0x002fce000f8e18ff */
.L_x_67:
[----:B------:R-:W0:Y:S02]  /*3000*/  LDS.64 R12, [R21] ;  /* 0x00000000150c7984 */ /* 0x000e240000000a00 */
[----:B0-----:R-:W-:-:S05]  /*3010*/  IADD3 R14, P0, PT, R12, 0x1, RZ ;  /* 0x000000010c0e7810 */ /* 0x001fca0007f1e0ff */
[----:B------:R-:W-:-:S07]  /*3020*/  IMAD.X R15, RZ, RZ, R13, P0 ;  /* 0x000000ffff0f7224 */ /* 0x000fce00000e060d */
[----:B------:R-:W0:Y:S02]  /*3030*/  ATOMS.CAST.SPIN.64 P0, [R21], R12, R14 ;  /* 0x0000000c1500758d */ /* 0x000e24000180040e */
[----:B0-----:R-:W-:Y:S05]  /*3040*/  @!P0 BRA `(.L_x_67) ;  /* 0xfffffffc00ec8947 */ /* 0x001fea000383ffff */
.L_x_62:
[----:B------:R-:W-:Y:S05]  /*3050*/  BSYNC.RECONVERGENT B3 ;  /* 0x0000000000037941 */ /* 0x000fea0003800200 */
.L_x_61:
[----:B------:R-:W1:Y:S01]  /*3060*/  LDCU UR4, c[0x0][0x390] ;  /* 0x00007200ff0477ac */ /* 0x000e620008000800 */
[----:B------:R-:W-:Y:S01]  /*3070*/  VIADD R12, R6, 0x3 ;  /* 0x00000003060c7836 */ /* 0x000fe20000000000 */
[----:B------:R-:W-:Y:S04]  /*3080*/  BSSY.RECONVERGENT B3, `(.L_x_68) ;  /* 0x0000044000037945 */ /* 0x000fe80003800200 */
[----:B-1----:R-:W-:-:S04]  /*3090*/  ISETP.GE.U32.AND P0, PT, R12, UR4, PT ;  /* 0x000000040c007c0c */ /* 0x002fc8000bf06070 */
[----:B------:R-:W-:-:S13]  /*30a0*/  ISETP.GE.U32.AND.EX P0, PT, RZ, UR20, PT, P0 ;  /* 0x00000014ff007c0c */ /* 0x000fda000bf06100 */
[----:B------:R-:W-:Y:S05]  /*30b0*/  @P0 BRA `(.L_x_69) ;  /* 0x0000000400000947 */ /* 0x000fea0003800000 */
[----:B------:R-:W1:Y:S01]  /*30c0*/  LDS.64 R14, [R0+0x18] ;  /* 0x00001800000e7984 */ /* 0x000e620000000a00 */
[----:B------:R-:W-:Y:S03]  /*30d0*/  BSSY.RECONVERGENT B4, `(.L_x_70) ;  /* 0x000001f000047945 */ /* 0x000fe60003800200 */
[----:B------:R-:W2:Y:S04]  /*30e0*/  LDS.64 R12, [R0+0x10] ;  /* 0x00001000000c7984 */ /* 0x000ea80000000a00 */
[----:B------:R-:W3:Y:S01]  /*30f0*/  LDS.64 R20, [R0+0x20] ;  /* 0x0000200000147984 */ /* 0x000ee20000000a00 */
        /* <DEDUP_REMOVED lines=28> */
.L_x_71:
[----:B------:R-:W-:Y:S05]  /*32c0*/  BSYNC.RECONVERGENT B4 ;  /* 0x0000000000047941 */ /* 0x000fea0003800200 */
.L_x_70:
        /* <DEDUP_REMOVED lines=19> */
.L_x_73:
[----:B------:R-:W-:Y:S05]  /*3400*/  BSYNC.RECONVERGENT B4 ;  /* 0x0000000000047941 */ /* 0x000fea0003800200 */
.L_x_72:
[----:B------:R-:W0:Y:S01]  /*3410*/  S2UR UR5, SR_CgaCtaId ;  /* 0x00000000000579c3 */ /* 0x000e220000008800 */
[----:B------:R-:W1:Y:S01]  /*3420*/  F2I.F64.TRUNC R12, R12 ;  /* 0x0000000c000c7311 */ /* 0x000e62000030d100 */
[----:B------:R-:W-:Y:S02]  /*3430*/  UMOV UR4, 0x400 ;  /* 0x0000040000047882 */ /* 0x000fe40000000000 */
[----:B------:R-:W-:-:S04]  /*3440*/  UIADD3 UR4, UPT, UPT, UR4, 0x1800, URZ ;  /* 0x0000180004047890 */ /* 0x000fc8000fffe0ff */
[----:B0-----:R-:W-:-:S06]  /*3450*/  ULEA UR4, UR5, UR4, 0x18 ;  /* 0x0000000405047291 */ /* 0x001fcc000f8ec0ff */
[----:B-1----:R-:W-:-:S07]  /*3460*/  LEA R21, R12, UR4, 0x3 ;  /* 0x000000040c157c11 */ /* 0x002fce000f8e18ff */
.L_x_74:
[----:B------:R-:W0:Y:S02]  /*3470*/  LDS.64 R12, [R21] ;  /* 0x00000000150c7984 */ /* 0x000e240000000a00 */
[----:B0-----:R-:W-:-:S04]  /*3480*/  IADD3 R14, P0, PT, R12, 0x1, RZ ;  /* 0x000000010c0e7810 */ /* 0x001fc80007f1e0ff */
[----:B------:R-:W-:-:S08]  /*3490*/  IADD3.X R15, PT, PT, RZ, R13, RZ, P0, !PT ;  /* 0x0000000dff0f7210 */ /* 0x000fd000007fe4ff */
[----:B------:R-:W0:Y:S02]  /*34a0*/  ATOMS.CAST.SPIN.64 P0, [R21], R12, R14 ;  /* 0x0000000c1500758d */ /* 0x000e24000180040e */
[----:B0-----:R-:W-:Y:S05]  /*34b0*/  @!P0 BRA `(.L_x_74) ;  /* 0xfffffffc00ec8947 */ /* 0x001fea000383ffff */
.L_x_69:
[----:B------:R-:W-:Y:S05]  /*34c0*/  BSYNC.RECONVERGENT B3 ;  /* 0x0000000000037941 */ /* 0x000fea0003800200 */
.L_x_68:
        /* <DEDUP_REMOVED lines=38> */
.L_x_78:
[----:B------:R-:W-:Y:S05]  /*3730*/  BSYNC.RECONVERGENT B4 ;  /* 0x0000000000047941 */ /* 0x000fea0003800200 */
.L_x_77:
        /* <DEDUP_REMOVED lines=19> */
.L_x_80:
[----:B------:R-:W-:Y:S05]  /*3870*/  BSYNC.RECONVERGENT B4 ;  /* 0x0000000000047941 */ /* 0x000fea0003800200 */
.L_x_79:
[----:B------:R-:W0:Y:S01]  /*3880*/  S2UR UR5, SR_CgaCtaId ;  /* 0x00000000000579c3 */ /* 0x000e220000008800 */
[----:B------:R-:W1:Y:S01]  /*3890*/  F2I.F64.TRUNC R12, R12 ;  /* 0x0000000c000c7311 */ /* 0x000e62000030d100 */
[----:B------:R-:W-:Y:S02]  /*38a0*/  UMOV UR4, 0x400 ;  /* 0x0000040000047882 */ /* 0x000fe40000000000 */
[----:B------:R-:W-:-:S04]  /*38b0*/  UIADD3 UR4, UPT, UPT, UR4, 0x1800, URZ ;  /* 0x0000180004047890 */ /* 0x000fc8000fffe0ff */
[----:B0-----:R-:W-:-:S06]  /*38c0*/  ULEA UR4, UR5, UR4, 0x18 ;  /* 0x0000000405047291 */ /* 0x001fcc000f8ec0ff */
[----:B-1----:R-:W-:-:S07]  /*38d0*/  LEA R21, R12, UR4, 0x3 ;  /* 0x000000040c157c11 */ /* 0x002fce000f8e18ff */
.L_x_81:
[----:B------:R-:W0:Y:S02]  /*38e0*/  LDS.64 R12, [R21] ;  /* 0x00000000150c7984 */ /* 0x000e240000000a00 */
[----:B0-----:R-:W-:-:S05]  /*38f0*/  IADD3 R14, P0, PT, R12, 0x1, RZ ;  /* 0x000000010c0e7810 */ /* 0x001fca0007f1e0ff */
[----:B------:R-:W-:-:S07]  /*3900*/  IMAD.X R15, RZ, RZ, R13, P0 ;  /* 0x000000ffff0f7224 */ /* 0x000fce00000e060d */
[----:B------:R-:W0:Y:S02]  /*3910*/  ATOMS.CAST.SPIN.64 P0, [R21], R12, R14 ;  /* 0x0000000c1500758d */ /* 0x000e24000180040e */
[----:B0-----:R-:W-:Y:S05]  /*3920*/  @!P0 BRA `(.L_x_81) ;  /* 0xfffffffc00ec8947 */ /* 0x001fea000383ffff */
.L_x_76:
[----:B------:R-:W-:Y:S05]  /*3930*/  BSYNC.RECONVERGENT B3 ;  /* 0x0000000000037941 */ /* 0x000fea0003800200 */
.L_x_75:
[----:B------:R-:W-:Y:S02]  /*3940*/  VIADD R3, R3, 0x4 ;  /* 0x0000000403037836 */ /* 0x000fe40000000000 */
[----:B------:R-:W-:Y:S01]  /*3950*/  VIADD R0, R0, 0x60 ;  /* 0x0000006000007836 */ /* 0x000fe20000000000 */
[----:B------:R-:W-:Y:S06]  /*3960*/  @P1 BRA `(.L_x_82) ;  /* 0xffffffec00781947 */ /* 0x000fec000383ffff */
[----:B------:R-:W-:Y:S05]  /*3970*/  BSYNC B1 ;  /* 0x0000000000017941 */ /* 0x000fea0003800000 */
.L_x_53:
[----:B------:R-:W-:-:S07]  /*3980*/  VIADD R3, R3, 0xffffffff ;  /* 0xffffffff03037836 */ /* 0x000fce0000000000 */
.L_x_52:
[----:B------:R-:W-:Y:S05]  /*3990*/  BSYNC B2 ;  /* 0x0000000000027941 */ /* 0x000fea0003800000 */
.L_x_51:
[----:B------:R-:W-:-:S13]  /*39a0*/  ISETP.NE.AND P0, PT, R4, RZ, PT ;  /* 0x000000ff0400720c */ /* 0x000fda0003f05270 */
[----:B------:R-:W-:Y:S05]  /*39b0*/  @!P0 BRA `(.L_x_50) ;  /* 0x0000000c00988947 */ /* 0x000fea0003800000 */
[----:B------:R-:W-:Y:S01]  /*39c0*/  ISETP.NE.AND P0, PT, R4, 0x1, PT ;  /* 0x000000010400780c */ /* 0x000fe20003f05270 */
[----:B------:R-:W-:-:S12]  /*39d0*/  BSSY.RECONVERGENT B1, `(.L_x_83) ;  /* 0x0000097000017945 */ /* 0x000fd80003800200 */
[----:B------:R-:W-:Y:S05]  /*39e0*/  @!P0 BRA `(.L_x_84) ;  /* 0x0000000800548947 */ /* 0x000fea0003800000 */
[----:B------:R-:W1:Y:S01]  /*39f0*/  S2R R13, SR_CgaCtaId ;  /* 0x00000000000d7919 */ /* 0x000e620000008800 */
[----:B------:R-:W2:Y:S01]  /*3a00*/  LDCU UR4, c[0x0][0x390] ;  /* 0x00007200ff0477ac */ /* 0x000ea20008000800 */
[----:B------:R-:W-:Y:S01]  /*3a10*/  IADD3 R0, PT, PT, R3, UR19, RZ ;  /* 0x0000001303007c10 */ /* 0x000fe2000fffe0ff */
[----:B------:R-:W-:Y:S01]  /*3a20*/  BSSY.RECONVERGENT B2, `(.L_x_85) ;  /* 0x0000047000027945 */ /* 0x000fe20003800200 */
[----:B------:R-:W-:Y:S02]  /*3a30*/  MOV R2, 0x400 ;  /* 0x0000040000027802 */ /* 0x000fe40000000f00 */
[----:B--2---:R-:W-:-:S04]  /*3a40*/  ISETP.GE.U32.AND P0, PT, R0, UR4, PT ;  /* 0x0000000400007c0c */ /* 0x004fc8000bf06070 */
[----:B------:R-:W-:Y:S02]  /*3a50*/  ISETP.GE.U32.AND.EX P0, PT, RZ, UR20, PT, P0 ;  /* 0x00000014ff007c0c */ /* 0x000fe4000bf06100 */
[----:B-1----:R-:W-:-:S05]  /*3a60*/  LEA R2, R13, R2, 0x18 ;  /* 0x000000020d027211 */ /* 0x002fca00078ec0ff */
[----:B------:R-:W-:-:S06]  /*3a70*/  IMAD R2, R3, 0x18, R2 ;  /* 0x0000001803027824 */ /* 0x000fcc00078e0202 */
[----:B------:R-:W-:Y:S05]  /*3a80*/  @P0 BRA `(.L_x_86) ;  /* 0x0000000400000947 */ /* 0x000fea0003800000 */
[----:B------:R-:W1:Y:S01]  /*3a90*/  LDS.64 R14, [R2+0x8] ;  /* 0x00000800020e7984 */ /* 0x000e620000000a00 */
[----:B------:R-:W-:Y:S03]  /*3aa0*/  BSSY.RECONVERGENT B3, `(.L_x_87) ;  /* 0x000001f000037945 */ /* 0x000fe60003800200 */
[----:B------:R-:W2:Y:S04]  /*3ab0*/  LDS.64 R12, [R2] ;  /* 0x00000000020c7984 */ /* 0x000ea80000000a00 */
        /* <DEDUP_REMOVED lines=29> */
.L_x_88:
[----:B------:R-:W-:Y:S05]  /*3c90*/  BSYNC.RECONVERGENT B3 ;  /* 0x0000000000037941 */ /* 0x000fea0003800200 */
.L_x_87:
        /* <DEDUP_REMOVED lines=19> */
.L_x_90:
[----:B------:R-:W-:Y:S05]  /*3dd0*/  BSYNC.RECONVERGENT B3 ;  /* 0x0000000000037941 */ /* 0x000fea0003800200 */
.L_x_89:
[----:B------:R-:W0:Y:S01]  /*3de0*/  S2UR UR5, SR_CgaCtaId ;  /* 0x00000000000579c3 */ /* 0x000e220000008800 */
[----:B------:R-:W1:Y:S01]  /*3df0*/  F2I.F64.TRUNC R12, R12 ;  /* 0x0000000c000c7311 */ /* 0x000e62000030d100 */
[----:B------:R-:W-:Y:S02]  /*3e00*/  UMOV UR4, 0x400 ;  /* 0x0000040000047882 */ /* 0x000fe40000000000 */
[----:B------:R-:W-:-:S04]  /*3e10*/  UIADD3 UR4, UPT, UPT, UR4, 0x1800, URZ ;  /* 0x0000180004047890 */ /* 0x000fc8000fffe0ff */
[----:B0-----:R-:W-:-:S06]  /*3e20*/  ULEA UR4, UR5, UR4, 0x18 ;  /* 0x0000000405047291 */ /* 0x001fcc000f8ec0ff */
[----:B-1----:R-:W-:-:S07]  /*3e30*/  LEA R21, R12, UR4, 0x3 ;  /* 0x000000040c157c11 */ /* 0x002fce000f8e18ff */
.L_x_91:
[----:B------:R-:W0:Y:S02]  /*3e40*/  LDS.64 R12, [R21] ;  /* 0x00000000150c7984 */ /* 0x000e240000000a00 */
[----:B0-----:R-:W-:-:S05]  /*3e50*/  IADD3 R14, P0, PT, R12, 0x1, RZ ;  /* 0x000000010c0e7810 */ /* 0x001fca0007f1e0ff */
[----:B------:R-:W-:-:S07]  /*3e60*/  IMAD.X R15, RZ, RZ, R13, P0 ;  /* 0x000000ffff0f7224 */ /* 0x000fce00000e060d */
[----:B------:R-:W0:Y:S02]  /*3e70*/  ATOMS.CAST.SPIN.64 P0, [R21], R12, R14 ;  /* 0x0000000c1500758d */ /* 0x000e24000180040e */
[----:B0-----:R-:W-:Y:S05]  /*3e80*/  @!P0 BRA `(.L_x_91) ;  /* 0xfffffffc00ec8947 */ /* 0x001fea000383ffff */
.L_x_86:
[----:B------:R-:W-:Y:S05]  /*3e90*/  BSYNC.RECONVERGENT B2 ;  /* 0x0000000000027941 */ /* 0x000fea0003800200 */
.L_x_85:
        /* <DEDUP_REMOVED lines=34> */
[----:B------:R-:W-:Y:S02]  /*40c0*/  IMAD.MOV.U32 R23, RZ, RZ, R27 ;  /* 0x000000ffff177224 */ /* 0x000fe400078e001b */
[----:B------:R-:W-:Y:S02]  /*40d0*/  IMAD.MOV.U32 R20, RZ, RZ, R28 ;  /* 0x000000ffff147224 */ /* 0x000fe400078e001c */
[----:B------:R-:W-:-:S07]  /*40e0*/  IMAD.MOV.U32 R21, RZ, RZ, R29 ;  /* 0x000000ffff157224 */ /* 0x000fce00078e001d */
[----:B0-----:R-:W-:Y:S05]  /*40f0*/  CALL.REL.NOINC `($__internal_1_$__cuda_sm20_dsqrt_rn_f64_mediumpath_v1) ;  /* 0x0000000c00887944 */ /* 0x001fea0003c00000 */
[----:B------:R-:W-:Y:S01]  /*4100*/  MOV R24, R12 ;  /* 0x0000000c00187202 */ /* 0x000fe20000000f00 */
[----:B------:R-:W-:-:S07]  /*4110*/  IMAD.MOV.U32 R25, RZ, RZ, R13 ;  /* 0x000000ffff197224 */ /* 0x000fce00078e000d */
.L_x_95:
[----:B------:R-:W-:Y:S05]  /*4120*/  BSYNC.RECONVERGENT B3 ;  /* 0x0000000000037941 */ /* 0x000fea0003800200 */
.L_x_94:
        /* <DEDUP_REMOVED lines=19> */
.L_x_97:
[----:B------:R-:W-:Y:S05]  /*4260*/  BSYNC.RECONVERGENT B3 ;  /* 0x0000000000037941 */ /* 0x000fea0003800200 */
.L_x_96:
[----:B------:R-:W0:Y:S01]  /*4270*/  S2UR UR5, SR_CgaCtaId ;  /* 0x00000000000579c3 */ /* 0x000e220000008800 */
[----:B------:R-:W1:Y:S01]  /*4280*/  F2I.F64.TRUNC R12, R12 ;  /* 0x0000000c000c7311 */ /* 0x000e62000030d100 */
[----:B------:R-:W-:Y:S02]  /*4290*/  UMOV UR4, 0x400 ;  /* 0x0000040000047882 */ /* 0x000fe40000000000 */
[----:B------:R-:W-:-:S04]  /*42a0*/  UIADD3 UR4, UPT, UPT, UR4, 0x1800, URZ ;  /* 0x0000180004047890 */ /* 0x000fc8000fffe0ff */
[----:B0-----:R-:W-:-:S06]  /*42b0*/  ULEA UR4, UR5, UR4, 0x18 ;  /* 0x0000000405047291 */ /* 0x001fcc000f8ec0ff */
[----:B-1----:R-:W-:-:S07]  /*42c0*/  LEA R21, R12, UR4, 0x3 ;  /* 0x000000040c157c11 */ /* 0x002fce000f8e18ff */
.L_x_98:
[----:B------:R-:W0:Y:S02]  /*42d0*/  LDS.64 R12, [R21] ;  /* 0x00000000150c7984 */ /* 0x000e240000000a00 */
[----:B0-----:R-:W-:-:S05]  /*42e0*/  IADD3 R14, P0, PT, R12, 0x1, RZ ;  /* 0x000000010c0e7810 */ /* 0x001fca0007f1e0ff */
[----:B------:R-:W-:-:S07]  /*42f0*/  IMAD.X R15, RZ, RZ, R13, P0 ;  /* 0x000000ffff0f7224 */ /* 0x000fce00000e060d */
[----:B------:R-:W0:Y:S02]  /*4300*/  ATOMS.CAST.SPIN.64 P0, [R21], R12, R14 ;  /* 0x0000000c1500758d */ /* 0x000e24000180040e */
[----:B0-----:R-:W-:Y:S05]  /*4310*/  @!P0 BRA `(.L_x_98) ;  /* 0xfffffffc00ec8947 */ /* 0x001fea000383ffff */
.L_x_93:
[----:B------:R-:W-:Y:S05]  /*4320*/  BSYNC.RECONVERGENT B2 ;  /* 0x0000000000027941 */ /* 0x000fea0003800200 */
.L_x_92:
[----:B------:R-:W-:-:S07]  /*4330*/  IADD3 R3, PT, PT, R3, 0x2, RZ ;  /* 0x0000000203037810 */ /* 0x000fce0007ffe0ff */
.L_x_84:
[----:B------:R-:W-:Y:S05]  /*4340*/  BSYNC.RECONVERGENT B1 ;  /* 0x0000000000017941 */ /* 0x000fea0003800200 */
.L_x_83:
[----:B------:R-:W1:Y:S01]  /*4350*/  LDCU UR4, c[0x0][0x390] ;  /* 0x00007200ff0477ac */ /* 0x000e620008000800 */
[----:B------:R-:W-:Y:S01]  /*4360*/  VIADD R0, R3, UR19 ;  /* 0x0000001303007c36 */ /* 0x000fe20008000000 */
[----:B------:R-:W-:-:S04]  /*4370*/  LOP3.LUT R5, R5, 0x1, RZ, 0xc0, !PT ;  /* 0x0000000105057812 */ /* 0x000fc800078ec0ff */
[----:B-1----:R-:W-:-:S04]  /*4380*/  ISETP.GE.U32.AND P0, PT, R0, UR4, PT ;  /* 0x0000000400007c0c */ /* 0x002fc8000bf06070 */
[----:B------:R-:W-:-:S04]  /*4390*/  ISETP.GE.U32.AND.EX P0, PT, RZ, UR20, PT, P0 ;  /* 0x00000014ff007c0c */ /* 0x000fc8000bf06100 */
[----:B------:R-:W-:-:S13]  /*43a0*/  ISETP.NE.U32.OR P0, PT, R5, 0x1, P0 ;  /* 0x000000010500780c */ /* 0x000fda0000705470 */
[----:B------:R-:W-:Y:S05]  /*43b0*/  @P0 BRA `(.L_x_50) ;  /* 0x0000000400180947 */ /* 0x000fea0003800000 */
[----:B------:R-:W1:Y:S01]  /*43c0*/  S2R R5, SR_CgaCtaId ;  /* 0x0000000000057919 */ /* 0x000e620000008800 */
[----:B------:R-:W-:Y:S01]  /*43d0*/  MOV R0, 0x400 ;  /* 0x0000040000007802 */ /* 0x000fe20000000f00 */
[----:B------:R-:W-:Y:S03]  /*43e0*/  BSSY.RECONVERGENT B1, `(.L_x_99) ;  /* 0x0000022000017945 */ /* 0x000fe60003800200 */
[----:B-1----:R-:W-:-:S05]  /*43f0*/  LEA R0, R5, R0, 0x18 ;  /* 0x0000000005007211 */ /* 0x002fca00078ec0ff */
[----:B------:R-:W-:-:S05]  /*4400*/  IMAD R0, R3, 0x18, R0 ;  /* 0x0000001803007824 */ /* 0x000fca00078e0200 */
[----:B------:R-:W1:Y:S04]  /*4410*/  LDS.64 R4, [R0+0x8] ;  /* 0x0000080000047984 */ /* 0x000e680000000a00 */
        /* <DEDUP_REMOVED lines=30> */
.L_x_100:
[----:B------:R-:W-:Y:S05]  /*4600*/  BSYNC.RECONVERGENT B1 ;  /* 0x0000000000017941 */ /* 0x000fea0003800200 */
.L_x_99:
        /* <DEDUP_REMOVED lines=19> */
[----:B------:R-:W-:Y:S02]  /*4740*/  IMAD.MOV.U32 R2, RZ, RZ, R12 ;  /* 0x000000ffff027224 */ /* 0x000fe400078e000c */
[----:B------:R-:W-:-:S07]  /*4750*/  IMAD.MOV.U32 R3, RZ, RZ, R13 ;  /* 0x000000ffff037224 */ /* 0x000fce00078e000d */
.L_x_102:
[----:B------:R-:W-:Y:S05]  /*4760*/  BSYNC.RECONVERGENT B1 ;  /* 0x0000000000017941 */ /* 0x000fea0003800200 */
.L_x_101:
[----:B------:R-:W0:Y:S01]  /*4770*/  S2UR UR5, SR_CgaCtaId ;  /* 0x00000000000579c3 */ /* 0x000e220000008800 */
[----:B------:R-:W1:Y:S01]  /*4780*/  F2I.F64.TRUNC R2, R2 ;  /* 0x0000000200027311 */ /* 0x000e62000030d100 */
[----:B------:R-:W-:Y:S02]  /*4790*/  UMOV UR4, 0x400 ;  /* 0x0000040000047882 */ /* 0x000fe40000000000 */
[----:B------:R-:W-:-:S04]  /*47a0*/  UIADD3 UR4, UPT, UPT, UR4, 0x1800, URZ ;  /* 0x0000180004047890 */ /* 0x000fc8000fffe0ff */
[----:B0-----:R-:W-:-:S06]  /*47b0*/  ULEA UR4, UR5, UR4, 0x18 ;  /* 0x0000000405047291 */ /* 0x001fcc000f8ec0ff */
[----:B-1----:R-:W-:-:S07]  /*47c0*/  LEA R5, R2, UR4, 0x3 ;  /* 0x0000000402057c11 */ /* 0x002fce000f8e18ff */
.L_x_103:
[----:B------:R-:W0:Y:S02]  /*47d0*/  LDS.64 R8, [R5] ;  /* 0x0000000005087984 */ /* 0x000e240000000a00 */
[----:B0-----:R-:W-:-:S05]  /*47e0*/  IADD3 R10, P0, PT, R8, 0x1, RZ ;  /* 0x00000001080a7810 */ /* 0x001fca0007f1e0ff */
[----:B------:R-:W-:-:S07]  /*47f0*/  IMAD.X R11, RZ, RZ, R9, P0 ;  /* 0x000000ffff0b7224 */ /* 0x000fce00000e0609 */
[----:B------:R-:W0:Y:S02]  /*4800*/  ATOMS.CAST.SPIN.64 P0, [R5], R8, R10 ;  /* 0x000000080500758d */ /* 0x000e24000180040a */
[----:B0-----:R-:W-:Y:S05]  /*4810*/  @!P0 BRA `(.L_x_103) ;  /* 0xfffffffc00ec8947 */ /* 0x001fea000383ffff */
.L_x_50:
[----:B------:R-:W-:Y:S05]  /*4820*/  WARPSYNC.ALL ;  /* 0x0000000000007948 */ /* 0x000fea0003800000 */
[----:B------:R-:W3:Y:S01]  /*4830*/  LDCU UR6, c[0x0][0x398] ;  /* 0x00007300ff0677ac */ /* 0x000ee20008000800 */
[----:B------:R-:W-:Y:S01]  /*4840*/  BAR.SYNC.DEFER_BLOCKING 0x0 ;  /* 0x0000000000007b1d */ /* 0x000fe20000010000 */
[----:B---3--:R-:W-:-:S13]  /*4850*/  ISETP.GE.AND P0, PT, R7, UR6, PT ;  /* 0x0000000607007c0c */ /* 0x008fda000bf06270 */
[----:B------:R-:W-:Y:S05]  /*4860*/  @P0 EXIT ;  /* 0x000000000000094d */ /* 0x000fea0003800000 */
[----:B------:R-:W3:Y:S01]  /*4870*/  S2UR UR5, SR_CgaCtaId ;  /* 0x00000000000579c3 */ /* 0x000ee20000008800 */
[----:B------:R-:W-:Y:S02]  /*4880*/  UMOV UR4, 0x400 ;  /* 0x0000040000047882 */ /* 0x000fe40000000000 */
[----:B------:R-:W-:-:S05]  /*4890*/  UIADD3 UR4, UPT, UPT, UR4, 0x1800, URZ ;  /* 0x0000180004047890 */ /* 0x000fca000fffe0ff */
[----:B--2---:R-:W2:Y:S01]  /*48a0*/  LDC.64 R8, c[0x0][0x388] ;  /* 0x0000e200ff087b82 */ /* 0x004ea20000000a00 */
[----:B---3--:R-:W-:-:S12]  /*48b0*/  ULEA UR4, UR5, UR4, 0x18 ;  /* 0x0000000405047291 */ /* 0x008fd8000f8ec0ff */
.L_x_104:
[C---:B0--3--:R-:W-:Y:S01]  /*48c0*/  LEA R4, R7.reuse, UR4, 0x3 ;  /* 0x0000000407047c11 */ /* 0x049fe2000f8e18ff */
[----:B-12---:R-:W-:-:S05]  /*48d0*/  IMAD.WIDE R2, R7, 0x8, R8 ;  /* 0x0000000807027825 */ /* 0x006fca00078e0208 */
[----:B------:R-:W0:Y:S01]  /*48e0*/  LDS.64 R4, [R4] ;  /* 0x0000000004047984 */ /* 0x000e220000000a00 */
[----:B------:R-:W-:-:S05]  /*48f0*/  VIADD R7, R7, UR18 ;  /* 0x0000001207077c36 */ /* 0x000fca0008000000 */
[----:B------:R-:W-:Y:S01]  /*4900*/  ISETP.GE.AND P0, PT, R7, UR6, PT ;  /* 0x0000000607007c0c */ /* 0x000fe2000bf06270 */
[----:B0-----:R3:W-:-:S12]  /*4910*/  REDG.E.ADD.64.STRONG.GPU desc[UR16][R2.64], R4 ;  /* 0x000000040200798e */ /* 0x0017d8000c12e510 */
[----:B------:R-:W-:Y:S05]  /*4920*/  @!P0 BRA `(.L_x_104) ;  /* 0xfffffffc00e48947 */ /* 0x000fea000383ffff */
[----:B------:R-:W-:Y:S05]  /*4930*/  EXIT ;  /* 0x000000000000794d */ /* 0x000fea0003800000 */
        .weak           $__internal_0_$__cuda_sm20_div_rn_f64_full
        .type           $__internal_0_$__cuda_sm20_div_rn_f64_full,@function
        .size           $__internal_0_$__cuda_sm20_div_rn_f64_full,($__internal_1_$__cuda_sm20_dsqrt_rn_f64_mediumpath_v1 - $__internal_0_$__cuda_sm20_div_rn_f64_full)
$__internal_0_$__cuda_sm20_div_rn_f64_full:
[C---:B------:R-:W-:Y:S01]  /*4940*/  FSETP.GEU.AND P0, PT, |R15|.reuse, 1.469367938527859385e-39, PT ;  /* 0x001000000f00780b */ /* 0x040fe20003f0e200 */
[----:B------:R-:W-:Y:S01]  /*4950*/  IMAD.MOV.U32 R21, RZ, RZ, R25 ;  /* 0x000000ffff157224 */ /* 0x000fe200078e0019 */
[C---:B------:R-:W-:Y:S01]  /*4960*/  LOP3.LUT R12, R15.reuse, 0x800fffff, RZ, 0xc0, !PT ;  /* 0x800fffff0f0c7812 */ /* 0x040fe200078ec0ff */
[----:B------:R-:W-:Y:S01]  /*4970*/  IMAD.MOV.U32 R22, RZ, RZ, 0x1 ;  /* 0x00000001ff167424 */ /* 0x000fe200078e00ff */
[----:B------:R-:W-:Y:S01]  /*4980*/  LOP3.LUT R34, R15, 0x7ff00000, RZ, 0xc0, !PT ;  /* 0x7ff000000f227812 */ /* 0x000fe200078ec0ff */
[----:B------:R-:W-:Y:S01]  /*4990*/  IMAD.MOV.U32 R20, RZ, RZ, R24 ;  /* 0x000000ffff147224 */ /* 0x000fe200078e0018 */
[----:B------:R-:W-:Y:S01]  /*49a0*/  LOP3.LUT R13, R12, 0x3ff00000, RZ, 0xfc, !PT ;  /* 0x3ff000000c0d7812 */ /* 0x000fe200078efcff */
[----:B------:R-:W-:Y:S01]  /*49b0*/  IMAD.MOV.U32 R32, RZ, RZ, 0x1ca00000 ;  /* 0x1ca00000ff207424 */ /* 0x000fe200078e00ff */
[----:B------:R-:W-:Y:S01]  /*49c0*/  MOV R12, R14 ;  /* 0x0000000e000c7202 */ /* 0x000fe20000000f00 */
[----:B------:R-:W-:Y:S01]  /*49d0*/  BSSY.RECONVERGENT B0, `(.L_x_105) ;  /* 0x0000050000007945 */ /* 0x000fe20003800200 */
[----:B------:R-:W-:-:S02]  /*49e0*/  FSETP.GEU.AND P3, PT, |R21|, 1.469367938527859385e-39, PT ;  /* 0x001000001500780b */ /* 0x000fc40003f6e200 */
[----:B------:R-:W-:Y:S01]  /*49f0*/  LOP3.LUT R31, R21, 0x7ff00000, RZ, 0xc0, !PT ;  /* 0x7ff00000151f7812 */ /* 0x000fe200078ec0ff */
[----:B------:R-:W-:-:S03]  /*4a00*/  @!P0 DMUL R12, R14, 8.98846567431157953865e+307 ;  /* 0x7fe000000e0c8828 */ /* 0x000fc60000000000 */
[----:B------:R-:W-:-:S03]  /*4a10*/  ISETP.GE.U32.AND P2, PT, R31, R34, PT ;  /* 0x000000221f00720c */ /* 0x000fc60003f46070 */
[----:B------:R-:W0:Y:S04]  /*4a20*/  MUFU.RCP64H R23, R13 ;  /* 0x0000000d00177308 */ /* 0x000e280000001800 */
[----:B------:R-:W-:Y:S02]  /*4a30*/  @!P3 LOP3.LUT R24, R15, 0x7ff00000, RZ, 0xc0, !PT ;  /* 0x7ff000000f18b812 */ /* 0x000fe400078ec0ff */
[----:B------:R-:W-:Y:S02]  /*4a40*/  @!P0 LOP3.LUT R34, R13, 0x7ff00000, RZ, 0xc0, !PT ;  /* 0x7ff000000d228812 */ /* 0x000fe400078ec0ff */
[----:B------:R-:W-:-:S04]  /*4a50*/  @!P3 ISETP.GE.U32.AND P4, PT, R31, R24, PT ;  /* 0x000000181f00b20c */ /* 0x000fc80003f86070 */
[----:B------:R-:W-:-:S04]  /*4a60*/  @!P3 SEL R25, R32, 0x63400000, !P4 ;  /* 0x634000002019b807 */ /* 0x000fc80006000000 */
[----:B------:R-:W-:Y:S01]  /*4a70*/  @!P3 LOP3.LUT R28, R25, 0x80000000, R21, 0xf8, !PT ;  /* 0x80000000191cb812 */ /* 0x000fe200078ef815 */
[----:B0-----:R-:W-:-:S03]  /*4a80*/  DFMA R26, R22, -R12, 1 ;  /* 0x3ff00000161a742b */ /* 0x001fc6000000080c */
[----:B------:R-:W-:Y:S02]  /*4a90*/  @!P3 LOP3.LUT R29, R28, 0x100000, RZ, 0xfc, !PT ;  /* 0x001000001c1db812 */ /* 0x000fe400078efcff */
[----:B------:R-:W-:-:S03]  /*4aa0*/  @!P3 MOV R28, RZ ;  /* 0x000000ff001cb202 */ /* 0x000fc60000000f00 */
[----:B------:R-:W-:-:S08]  /*4ab0*/  DFMA R26, R26, R26, R26 ;  /* 0x0000001a1a1a722b */ /* 0x000fd0000000001a */
[----:B------:R-:W-:Y:S01]  /*4ac0*/  DFMA R26, R22, R26, R22 ;  /* 0x0000001a161a722b */ /* 0x000fe20000000016 */
[----:B------:R-:W-:Y:S01]  /*4ad0*/  SEL R23, R32, 0x63400000, !P2 ;  /* 0x6340000020177807 */ /* 0x000fe20005000000 */
[----:B------:R-:W-:-:S03]  /*4ae0*/  IMAD.MOV.U32 R22, RZ, RZ, R20 ;  /* 0x000000ffff167224 */ /* 0x000fc600078e0014 */
[----:B------:R-:W-:-:S03]  /*4af0*/  LOP3.LUT R23, R23, 0x800fffff, R21, 0xf8, !PT ;  /* 0x800fffff17177812 */ /* 0x000fc600078ef815 */
[----:B------:R-:W-:-:S03]  /*4b00*/  DFMA R24, R26, -R12, 1 ;  /* 0x3ff000001a18742b */ /* 0x000fc6000000080c */
[----:B------:R-:W-:-:S05]  /*4b10*/  @!P3 DFMA R22, R22, 2, -R28 ;  /* 0x400000001616b82b */ /* 0x000fca000000081c */
[----:B------:R-:W-:-:S08]  /*4b20*/  DFMA R24, R26, R24, R26 ;  /* 0x000000181a18722b */ /* 0x000fd0000000001a */
[----:B------:R-:W-:-:S08]  /*4b30*/  DMUL R26, R24, R22 ;  /* 0x00000016181a7228 */ /* 0x000fd00000000000 */
[----:B------:R-:W-:-:S08]  /*4b40*/  DFMA R28, R26, -R12, R22 ;  /* 0x8000000c1a1c722b */ /* 0x000fd00000000016 */
[----:B------:R-:W-:Y:S01]  /*4b50*/  DFMA R28, R24, R28, R26 ;  /* 0x0000001c181c722b */ /* 0x000fe2000000001a */
[----:B------:R-:W-:Y:S01]  /*4b60*/  IMAD.MOV.U32 R24, RZ, RZ, R31 ;  /* 0x000000ffff187224 */ /* 0x000fe200078e001f */
[----:B------:R-:W-:Y:S01]  /*4b70*/  @!P3 LOP3.LUT R24, R23, 0x7ff00000, RZ, 0xc0, !PT ;  /* 0x7ff000001718b812 */ /* 0x000fe200078ec0ff */
[----:B------:R-:W-:-:S04]  /*4b80*/  VIADD R26, R34, 0xffffffff ;  /* 0xffffffff221a7836 */ /* 0x000fc80000000000 */
[----:B------:R-:W-:-:S05]  /*4b90*/  VIADD R25, R24, 0xffffffff ;  /* 0xffffffff18197836 */ /* 0x000fca0000000000 */
[----:B------:R-:W-:-:S04]  /*4ba0*/  ISETP.GT.U32.AND P0, PT, R25, 0x7feffffe, PT ;  /* 0x7feffffe1900780c */ /* 0x000fc80003f04070 */
[----:B------:R-:W-:-:S13]  /*4bb0*/  ISETP.GT.U32.OR P0, PT, R26, 0x7feffffe, P0 ;  /* 0x7feffffe1a00780c */ /* 0x000fda0000704470 */
[----:B------:R-:W-:Y:S05]  /*4bc0*/  @P0 BRA `(.L_x_106) ;  /* 0x00000000006c0947 */ /* 0x000fea0003800000 */
[----:B------:R-:W-:-:S04]  /*4bd0*/  LOP3.LUT R24, R15, 0x7ff00000, RZ, 0xc0, !PT ;  /* 0x7ff000000f187812 */ /* 0x000fc800078ec0ff */
[CC--:B------:R-:W-:Y:S02]  /*4be0*/  VIADDMNMX R20, R31.reuse, -R24.reuse, 0xb9600000, !PT ;  /* 0xb96000001f147446 */ /* 0x0c0fe40007800918 */
[----:B------:R-:W-:Y:S02]  /*4bf0*/  ISETP.GE.U32.AND P0, PT, R31, R24, PT ;  /* 0x000000181f00720c */ /* 0x000fe40003f06070 */
[----:B------:R-:W-:Y:S02]  /*4c00*/  VIMNMX R20, PT, PT, R20, 0x46a00000, PT ;  /* 0x46a0000014147848 */ /* 0x000fe40003fe0100 */
[----:B------:R-:W-:-:S05]  /*4c10*/  SEL R21, R32, 0x63400000, !P0 ;  /* 0x6340000020157807 */ /* 0x000fca0004000000 */
[----:B------:R-:W-:Y:S01]  /*4c20*/  IMAD.IADD R24, R20, 0x1, -R21 ;  /* 0x0000000114187824 */ /* 0x000fe200078e0a15 */
[----:B------:R-:W-:-:S03]  /*4c30*/  MOV R20, RZ ;  /* 0x000000ff00147202 */ /* 0x000fc60000000f00 */
[----:B------:R-:W-:-:S06]  /*4c40*/  VIADD R21, R24, 0x7fe00000 ;  /* 0x7fe0000018157836 */ /* 0x000fcc0000000000 */
[----:B------:R-:W-:-:S10]  /*4c50*/  DMUL R26, R28, R20 ;  /* 0x000000141c1a7228 */ /* 0x000fd40000000000 */
[----:B------:R-:W-:-:S13]  /*4c60*/  FSETP.GTU.AND P0, PT, |R27|, 1.469367938527859385e-39, PT ;  /* 0x001000001b00780b */ /* 0x000fda0003f0c200 */
[----:B------:R-:W-:Y:S05]  /*4c70*/  @P0 BRA `(.L_x_107) ;  /* 0x0000000000940947 */ /* 0x000fea0003800000 */
[----:B------:R-:W-:Y:S01]  /*4c80*/  DFMA R12, R28, -R12, R22 ;  /* 0x8000000c1c0c722b */ /* 0x000fe20000000016 */
[----:B------:R-:W-:-:S09]  /*4c90*/  IMAD.MOV.U32 R20, RZ, RZ, RZ ;  /* 0x000000ffff147224 */ /* 0x000fd200078e00ff */
[C---:B------:R-:W-:Y:S02]  /*4ca0*/  FSETP.NEU.AND P0, PT, R13.reuse, RZ, PT ;  /* 0x000000ff0d00720b */ /* 0x040fe40003f0d000 */
[----:B------:R-:W-:-:S04]  /*4cb0*/  LOP3.LUT R15, R13, 0x80000000, R15, 0x48, !PT ;  /* 0x800000000d0f7812 */ /* 0x000fc800078e480f */
[----:B------:R-:W-:-:S07]  /*4cc0*/  LOP3.LUT R21, R15, R21, RZ, 0xfc, !PT ;  /* 0x000000150f157212 */ /* 0x000fce00078efcff */
[----:B------:R-:W-:Y:S05]  /*4cd0*/  @!P0 BRA `(.L_x_107) ;  /* 0x00000000007c8947 */ /* 0x000fea0003800000 */
[----:B------:R-:W-:Y:S01]  /*4ce0*/  IMAD.MOV R13, RZ, RZ, -R24 ;  /* 0x000000ffff0d7224 */ /* 0x000fe200078e0a18 */
[----:B------:R-:W-:Y:S01]  /*4cf0*/  DMUL.RP R20, R28, R20 ;  /* 0x000000141c147228 */ /* 0x000fe20000008000 */
[----:B------:R-:W-:-:S06]  /*4d00*/  IMAD.MOV.U32 R12, RZ, RZ, RZ ;  /* 0x000000ffff0c7224 */ /* 0x000fcc00078e00ff */
[----:B------:R-:W-:-:S03]  /*4d10*/  DFMA R12, R26, -R12, R28 ;  /* 0x8000000c1a0c722b */ /* 0x000fc6000000001c */
[----:B------:R-:W-:-:S03]  /*4d20*/  LOP3.LUT R15, R21, R15, RZ, 0x3c, !PT ;  /* 0x0000000f150f7212 */ /* 0x000fc600078e3cff */
[----:B------:R-:W-:-:S04]  /*4d30*/  IADD3 R12, PT, PT, -R24, -0x43300000, RZ ;  /* 0xbcd00000180c7810 */ /* 0x000fc80007ffe1ff */
[----:B------:R-:W-:-:S04]  /*4d40*/  FSETP.NEU.AND P0, PT, |R13|, R12, PT ;  /* 0x0000000c0d00720b */ /* 0x000fc80003f0d200 */
[----:B------:R-:W-:Y:S02]  /*4d50*/  FSEL R26, R20, R26, !P0 ;  /* 0x0000001a141a7208 */ /* 0x000fe40004000000 */
[----:B------:R-:W-:Y:S01]  /*4d60*/  FSEL R27, R15, R27, !P0 ;  /* 0x0000001b0f1b7208 */ /* 0x000fe20004000000 */
[----:B------:R-:W-:Y:S06]  /*4d70*/  BRA `(.L_x_107) ;  /* 0x0000000000547947 */ /* 0x000fec0003800000 */
.L_x_106:
[----:B------:R-:W-:-:S14]  /*4d80*/  DSETP.NAN.AND P0, PT, R20, R20, PT ;  /* 0x000000141400722a */ /* 0x000fdc0003f08000 */
[----:B------:R-:W-:Y:S05]  /*4d90*/  @P0 BRA `(.L_x_108) ;  /* 0x0000000000440947 */ /* 0x000fea0003800000 */
[----:B------:R-:W-:-:S14]  /*4da0*/  DSETP.NAN.AND P0, PT, R14, R14, PT ;  /* 0x0000000e0e00722a */ /* 0x000fdc0003f08000 */
[----:B------:R-:W-:Y:S05]  /*4db0*/  @P0 BRA `(.L_x_109) ;  /* 0x0000000000300947 */ /* 0x000fea0003800000 */
[----:B------:R-:W-:Y:S01]  /*4dc0*/  ISETP.NE.AND P0, PT, R24, R34, PT ;  /* 0x000000221800720c */ /* 0x000fe20003f05270 */
[----:B------:R-:W-:Y:S01]  /*4dd0*/  IMAD.MOV.U32 R26, RZ, RZ, 0x0 ;  /* 0x00000000ff1a7424 */ /* 0x000fe200078e00ff */
[----:B------:R-:W-:-:S11]  /*4de0*/  MOV R27, 0xfff80000 ;  /* 0xfff80000001b7802 */ /* 0x000fd60000000f00 */
[----:B------:R-:W-:Y:S05]  /*4df0*/  @!P0 BRA `(.L_x_107) ;  /* 0x0000000000348947 */ /* 0x000fea0003800000 */
[----:B------:R-:W-:Y:S02]  /*4e00*/  ISETP.NE.AND P0, PT, R24, 0x7ff00000, PT ;  /* 0x7ff000001800780c */ /* 0x000fe40003f05270 */
[----:B------:R-:W-:Y:S02]  /*4e10*/  LOP3.LUT R27, R21, 0x80000000, R15, 0x48, !PT ;  /* 0x80000000151b7812 */ /* 0x000fe400078e480f */
[----:B------:R-:W-:-:S13]  /*4e20*/  ISETP.EQ.OR P0, PT, R34, RZ, !P0 ;  /* 0x000000ff2200720c */ /* 0x000fda0004702670 */
[----:B------:R-:W-:Y:S01]  /*4e30*/  @P0 LOP3.LUT R12, R27, 0x7ff00000, RZ, 0xfc, !PT ;  /* 0x7ff000001b0c0812 */ /* 0x000fe200078efcff */
[----:B------:R-:W-:Y:S02]  /*4e40*/  @!P0 IMAD.MOV.U32 R26, RZ, RZ, RZ ;  /* 0x000000ffff1a8224 */ /* 0x000fe400078e00ff */
[----:B------:R-:W-:Y:S02]  /*4e50*/  @P0 IMAD.MOV.U32 R26, RZ, RZ, RZ ;  /* 0x000000ffff1a0224 */ /* 0x000fe400078e00ff */
[----:B------:R-:W-:Y:S01]  /*4e60*/  @P0 IMAD.MOV.U32 R27, RZ, RZ, R12 ;  /* 0x000000ffff1b0224 */ /* 0x000fe200078e000c */
[----:B------:R-:W-:Y:S06]  /*4e70*/  BRA `(.L_x_107) ;  /* 0x0000000000147947 */ /* 0x000fec0003800000 */
.L_x_109:
[----:B------:R-:W-:Y:S01]  /*4e80*/  LOP3.LUT R27, R15, 0x80000, RZ, 0xfc, !PT ;  /* 0x000800000f1b7812 */ /* 0x000fe200078efcff */
[----:B------:R-:W-:Y:S01]  /*4e90*/  IMAD.MOV.U32 R26, RZ, RZ, R14 ;  /* 0x000000ffff1a7224 */ /* 0x000fe200078e000e */
[----:B------:R-:W-:Y:S06]  /*4ea0*/  BRA `(.L_x_107) ;  /* 0x0000000000087947 */ /* 0x000fec0003800000 */
.L_x_108:
[----:B------:R-:W-:Y:S02]  /*4eb0*/  LOP3.LUT R27, R21, 0x80000, RZ, 0xfc, !PT ;  /* 0x00080000151b7812 */ /* 0x000fe400078efcff */
[----:B------:R-:W-:-:S07]  /*4ec0*/  MOV R26, R20 ;  /* 0x00000014001a7202 */ /* 0x000fce0000000f00 */
.L_x_107:
[----:B------:R-:W-:Y:S05]  /*4ed0*/  BSYNC.RECONVERGENT B0 ;  /* 0x0000000000007941 */ /* 0x000fea0003800200 */
.L_x_105:
[----:B------:R-:W-:Y:S02]  /*4ee0*/  IMAD.MOV.U32 R31, RZ, RZ, 0x0 ;  /* 0x00000000ff1f7424 */ /* 0x000fe400078e00ff */
[----:B------:R-:W-:Y:S02]  /*4ef0*/  IMAD.MOV.U32 R12, RZ, RZ, R26 ;  /* 0x000000ffff0c7224 */ /* 0x000fe400078e001a */
[----:B------:R-:W-:Y:S01]  /*4f00*/  IMAD.MOV.U32 R13, RZ, RZ, R27 ;  /* 0x000000ffff0d7224 */ /* 0x000fe200078e001b */
[----:B------:R-:W-:Y:S06]  /*4f10*/  RET.REL.NODEC R30 `(_Z10PDH_kernelP7double3P10hist_entryiii) ;  /* 0xffffffb01e387950 */ /* 0x000fec0003c3ffff */
        .weak           $__internal_1_$__cuda_sm20_dsqrt_rn_f64_mediumpath_v1
        .type           $__internal_1_$__cuda_sm20_dsqrt_rn_f64_mediumpath_v1,@function
        .size           $__internal_1_$__cuda_sm20_dsqrt_rn_f64_mediumpath_v1,(.L_x_116 - $__internal_1_$__cuda_sm20_dsqrt_rn_f64_mediumpath_v1)
$__internal_1_$__cuda_sm20_dsqrt_rn_f64_mediumpath_v1:
[----:B------:R-:W-:Y:S01]  /*4f20*/  ISETP.GE.U32.AND P0, PT, R22, -0x3400000, PT ;  /* 0xfcc000001600780c */ /* 0x000fe20003f06070 */
[----:B------:R-:W-:Y:S01]  /*4f30*/  BSSY.RECONVERGENT B0, `(.L_x_110) ;  /* 0x0000024000007945 */ /* 0x000fe20003800200 */
[----:B------:R-:W-:-:S11]  /*4f40*/  IMAD.MOV.U32 R22, RZ, RZ, R26 ;  /* 0x000000ffff167224 */ /* 0x000fd600078e001a */
[----:B------:R-:W-:Y:S05]  /*4f50*/  @!P0 BRA `(.L_x_111) ;  /* 0x0000000000208947 */ /* 0x000fea0003800000 */
[----:B------:R-:W-:-:S10]  /*4f60*/  DFMA.RM R14, R20, R12, R14 ;  /* 0x0000000c140e722b */ /* 0x000fd4000000400e */
[----:B------:R-:W-:-:S04]  /*4f70*/  IADD3 R12, P0, PT, R14, 0x1, RZ ;  /* 0x000000010e0c7810 */ /* 0x000fc80007f1e0ff */
[----:B------:R-:W-:-:S06]  /*4f80*/  IADD3.X R13, PT, PT, RZ, R15, RZ, P0, !PT ;  /* 0x0000000fff0d7210 */ /* 0x000fcc00007fe4ff */
[----:B------:R-:W-:-:S08]  /*4f90*/  DFMA.RP R22, -R14, R12, R22 ;  /* 0x0000000c0e16722b */ /* 0x000fd00000008116 */
[----:B------:R-:W-:-:S06]  /*4fa0*/  DSETP.GT.AND P0, PT, R22, RZ, PT ;  /* 0x000000ff1600722a */ /* 0x000fcc0003f04000 */
[----:B------:R-:W-:Y:S02]  /*4fb0*/  FSEL R12, R12, R14, P0 ;  /* 0x0000000e0c0c7208 */ /* 0x000fe40000000000 */
[----:B------:R-:W-:Y:S01]  /*4fc0*/  FSEL R13, R13, R15, P0 ;  /* 0x0000000f0d0d7208 */ /* 0x000fe20000000000 */
[----:B------:R-:W-:Y:S06]  /*4fd0*/  BRA `(.L_x_112) ;  /* 0x0000000000647947 */ /* 0x000fec0003800000 */
.L_x_111:
[----:B------:R-:W-:-:S14]  /*4fe0*/  DSETP.NE.AND P0, PT, R22, RZ, PT ;  /* 0x000000ff1600722a */ /* 0x000fdc0003f05000 */
[----:B------:R-:W-:Y:S05]  /*4ff0*/  @!P0 BRA `(.L_x_113) ;  /* 0x0000000000588947 */ /* 0x000fea0003800000 */
[----:B------:R-:W-:-:S13]  /*5000*/  ISETP.GE.AND P0, PT, R23, RZ, PT ;  /* 0x000000ff1700720c */ /* 0x000fda0003f06270 */
[----:B------:R-:W-:Y:S02]  /*5010*/  @!P0 IMAD.MOV.U32 R12, RZ, RZ, 0x0 ;  /* 0x00000000ff0c8424 */ /* 0x000fe400078e00ff */
[----:B------:R-:W-:Y:S01]  /*5020*/  @!P0 IMAD.MOV.U32 R13, RZ, RZ, -0x80000 ;  /* 0xfff80000ff0d8424 */ /* 0x000fe200078e00ff */
[----:B------:R-:W-:Y:S06]  /*5030*/  @!P0 BRA `(.L_x_112) ;  /* 0x00000000004c8947 */ /* 0x000fec0003800000 */
[----:B------:R-:W-:-:S13]  /*5040*/  ISETP.GT.AND P0, PT, R23, 0x7fefffff, PT ;  /* 0x7fefffff1700780c */ /* 0x000fda0003f04270 */
[----:B------:R-:W-:Y:S05]  /*5050*/  @P0 BRA `(.L_x_113) ;  /* 0x0000000000400947 */ /* 0x000fea0003800000 */
[----:B------:R-:W-:Y:S01]  /*5060*/  DMUL R22, R22, 8.11296384146066816958e+31 ;  /* 0x4690000016167828 */ /* 0x000fe20000000000 */
[----:B------:R-:W-:Y:S01]  /*5070*/  IMAD.MOV.U32 R20, RZ, RZ, RZ ;  /* 0x000000ffff147224 */ /* 0x000fe200078e00ff */
[----:B------:R-:W-:Y:S01]  /*5080*/  MOV R15, 0x3fd80000 ;  /* 0x3fd80000000f7802 */ /* 0x000fe20000000f00 */
[----:B------:R-:W-:-:S03]  /*5090*/  IMAD.MOV.U32 R14, RZ, RZ, 0x0 ;  /* 0x00000000ff0e7424 */ /* 0x000fc600078e00ff */
[----:B------:R-:W0:Y:S02]  /*50a0*/  MUFU.RSQ64H R21, R23 ;  /* 0x0000001700157308 */ /* 0x000e240000001c00 */
[----:B0-----:R-:W-:-:S08]  /*50b0*/  DMUL R12, R20, R20 ;  /* 0x00000014140c7228 */ /* 0x001fd00000000000 */
[----:B------:R-:W-:-:S08]  /*50c0*/  DFMA R12, R22, -R12, 1 ;  /* 0x3ff00000160c742b */ /* 0x000fd0000000080c */
[----:B------:R-:W-:Y:S02]  /*50d0*/  DFMA R14, R12, R14, 0.5 ;  /* 0x3fe000000c0e742b */ /* 0x000fe4000000000e */
[----:B------:R-:W-:-:S08]  /*50e0*/  DMUL R12, R20, R12 ;  /* 0x0000000c140c7228 */ /* 0x000fd00000000000 */
[----:B------:R-:W-:-:S08]  /*50f0*/  DFMA R14, R14, R12, R20 ;  /* 0x0000000c0e0e722b */ /* 0x000fd00000000014 */
[----:B------:R-:W-:Y:S02]  /*5100*/  DMUL R12, R22, R14 ;  /* 0x0000000e160c7228 */ /* 0x000fe40000000000 */
[----:B------:R-:W-:-:S06]  /*5110*/  VIADD R15, R15, 0xfff00000 ;  /* 0xfff000000f0f7836 */ /* 0x000fcc0000000000 */
[----:B------:R-:W-:-:S08]  /*5120*/  DFMA R20, R12, -R12, R22 ;  /* 0x8000000c0c14722b */ /* 0x000fd00000000016 */
[----:B------:R-:W-:-:S10]  /*5130*/  DFMA R12, R14, R20, R12 ;  /* 0x000000140e0c722b */ /* 0x000fd4000000000c */
[----:B------:R-:W-:Y:S01]  /*5140*/  VIADD R13, R13, 0xfcb00000 ;  /* 0xfcb000000d0d7836 */ /* 0x000fe20000000000 */
[----:B------:R-:W-:Y:S06]  /*5150*/  BRA `(.L_x_112) ;  /* 0x0000000000047947 */ /* 0x000fec0003800000 */
.L_x_113:
[----:B------:R-:W-:-:S11]  /*5160*/  DADD R12, R22, R22 ;  /* 0x00000000160c7229 */ /* 0x000fd60000000016 */
.L_x_112:
[----:B------:R-:W-:Y:S05]  /*5170*/  BSYNC.RECONVERGENT B0 ;  /* 0x0000000000007941 */ /* 0x000fea0003800200 */
.L_x_110:
[----:B------:R-:W-:-:S04]  /*5180*/  IMAD.MOV.U32 R25, RZ, RZ, 0x0 ;  /* 0x00000000ff197424 */ /* 0x000fc800078e00ff */
[----:B------:R-:W-:Y:S05]  /*5190*/  RET.REL.NODEC R24 `(_Z10PDH_kernelP7double3P10hist_entryiii) ;  /* 0xffffffac18987950 */ /* 0x000fea0003c3ffff */
.L_x_114:
[----:B------:R-:W-:-:S00]  /*51a0*/  BRA `(.L_x_114) ;  /* 0xfffffffc00fc7947 */ /* 0x000fc0000383ffff */
[----:B------:R-:W-:-:S00]  /*51b0*/  NOP ;  /* 0x0000000000007918 */ /* 0x000fc00000000000 */
        /* <DEDUP_REMOVED lines=12> */
.L_x_116:


//--------------------- .nv.shared._Z10PDH_kernelP7double3P10hist_entryiii --------------------------
	.section	.nv.shared._Z10PDH_kernelP7double3P10hist_entryiii,"aw",@nobits
	.sectionflags	@""
	.align	16
.nv.shared._Z10PDH_kernelP7double3P10hist_entryiii:
	.zero		7168


//--------------------- .nv.shared.reserved.0     --------------------------
	.section	.nv.shared.reserved.0,"aw",@nobits
	.weak		__nv_reservedSMEM_offset_0_alias
	.size		__nv_reservedSMEM_offset_0_alias, 0, 64
	.other		__nv_reservedSMEM_offset_0_alias,@"STO_CUDA_RESERVED_SHARED STV_DEFAULT"
__nv_reservedSMEM_offset_0_alias:
	.zero		0
	.zero		64


//--------------------- .nv.constant0._Z10PDH_kernelP7double3P10hist_entryiii --------------------------
	.section	.nv.constant0._Z10PDH_kernelP7double3P10hist_entryiii,"a",@progbits
	.sectionflags	@""
	.align	4
.nv.constant0._Z10PDH_kernelP7double3P10hist_entryiii:
	.zero		924


//--------------------- SYMBOLS --------------------------

	.type		.nv.reservedSmem.offset0,@object
	.size		.nv.reservedSmem.offset0,0x4
	.type		.nv.reservedSmem.cap,@object
	.size		.nv.reservedSmem.cap,0x4
